//
// Generated by NVIDIA NVVM Compiler
//
// Compiler Build ID: CL-36424714
// Cuda compilation tools, release 13.0, V13.0.88
// Based on NVVM 20.0.0
//

.version 9.0
.target sm_100
.address_size 64

	// .globl	_Z8initRandP17curandStateXORWOWim
.global .align 4 .b8 precalc_xorwow_matrix[102400];
.global .align 4 .b8 precalc_xorwow_offset_matrix[102400];
.global .align 4 .b8 mrg32k3aM1[2304];
.global .align 4 .b8 mrg32k3aM2[2304];
.global .align 4 .b8 mrg32k3aM1SubSeq[2016];
.global .align 4 .b8 mrg32k3aM2SubSeq[2016];
.global .align 4 .b8 mrg32k3aM1Seq[2304];
.global .align 4 .b8 mrg32k3aM2Seq[2304];
.const .align 8 .b8 __cr_lgamma_table[72];
.extern .shared .align 16 .b8 used[];

.visible .entry _Z8initRandP17curandStateXORWOWim(
	.param .u64 .ptr .align 1 _Z8initRandP17curandStateXORWOWim_param_0,
	.param .u32 _Z8initRandP17curandStateXORWOWim_param_1,
	.param .u64 _Z8initRandP17curandStateXORWOWim_param_2
)
{
	.reg .pred 	%p<25>;
	.reg .b32 	%r<414>;
	.reg .b64 	%rd<19>;

	ld.param.u64 	%rd8, [_Z8initRandP17curandStateXORWOWim_param_0];
	ld.param.u32 	%r183, [_Z8initRandP17curandStateXORWOWim_param_1];
	ld.param.u64 	%rd9, [_Z8initRandP17curandStateXORWOWim_param_2];
	mov.u32 	%r184, %ctaid.x;
	mov.u32 	%r185, %ntid.x;
	mov.u32 	%r186, %tid.x;
	mad.lo.s32 	%r1, %r184, %r185, %r186;
	setp.ge.s32 	%p1, %r1, %r183;
	@%p1 bra 	$L__BB0_44;
	cvta.to.global.u64 	%rd10, %rd8;
	cvt.s64.s32 	%rd18, %r1;
	mul.wide.s32 	%rd11, %r1, 48;
	add.s64 	%rd2, %rd10, %rd11;
	cvt.u32.u64 	%r187, %rd9;
	xor.b32  	%r188, %r187, -1429050551;
	mul.lo.s32 	%r189, %r188, 1099087573;
	{ .reg .b32 tmp; mov.b64 {tmp, %r190}, %rd9; }
	xor.b32  	%r191, %r190, -136515619;
	mul.lo.s32 	%r192, %r191, -1703105765;
	add.s32 	%r193, %r189, %r192;
	add.s32 	%r194, %r193, 6615241;
	add.s32 	%r195, %r189, 123456789;
	st.global.v2.u32 	[%rd2], {%r194, %r195};
	xor.b32  	%r196, %r189, 362436069;
	add.s32 	%r197, %r192, 521288629;
	st.global.v2.u32 	[%rd2+8], {%r196, %r197};
	xor.b32  	%r198, %r192, 88675123;
	add.s32 	%r199, %r189, 5783321;
	st.global.v2.u32 	[%rd2+16], {%r198, %r199};
	setp.eq.s32 	%p2, %r1, 0;
	@%p2 bra 	$L__BB0_43;
	mov.b32 	%r320, 0;
$L__BB0_3:
	and.b64  	%rd4, %rd18, 3;
	setp.eq.s64 	%p3, %rd4, 0;
	@%p3 bra 	$L__BB0_42;
	mul.wide.u32 	%rd12, %r320, 3200;
	mov.u64 	%rd13, precalc_xorwow_matrix;
	add.s64 	%rd5, %rd13, %rd12;
	cvt.u32.u64 	%r3, %rd4;
	mov.b32 	%r321, 0;
$L__BB0_5:
	mov.b32 	%r334, 0;
	mov.u32 	%r335, %r334;
	mov.u32 	%r336, %r334;
	mov.u32 	%r337, %r334;
	mov.u32 	%r338, %r334;
	mov.u32 	%r327, %r334;
$L__BB0_6:
	mul.wide.u32 	%rd14, %r327, 4;
	add.s64 	%rd15, %rd2, %rd14;
	ld.global.u32 	%r11, [%rd15+4];
	shl.b32 	%r12, %r327, 5;
	mov.b32 	%r333, 0;
$L__BB0_7:
	.pragma "nounroll";
	shr.u32 	%r204, %r11, %r333;
	and.b32  	%r205, %r204, 1;
	setp.eq.b32 	%p4, %r205, 1;
	not.pred 	%p5, %p4;
	add.s32 	%r206, %r12, %r333;
	mul.lo.s32 	%r207, %r206, 5;
	mul.wide.u32 	%rd16, %r207, 4;
	add.s64 	%rd6, %rd5, %rd16;
	@%p5 bra 	$L__BB0_9;
	ld.global.u32 	%r208, [%rd6];
	xor.b32  	%r338, %r338, %r208;
	ld.global.u32 	%r209, [%rd6+4];
	xor.b32  	%r337, %r337, %r209;
	ld.global.u32 	%r210, [%rd6+8];
	xor.b32  	%r336, %r336, %r210;
	ld.global.u32 	%r211, [%rd6+12];
	xor.b32  	%r335, %r335, %r211;
	ld.global.u32 	%r212, [%rd6+16];
	xor.b32  	%r334, %r334, %r212;
$L__BB0_9:
	and.b32  	%r214, %r204, 2;
	setp.eq.s32 	%p6, %r214, 0;
	@%p6 bra 	$L__BB0_11;
	ld.global.u32 	%r215, [%rd6+20];
	xor.b32  	%r338, %r338, %r215;
	ld.global.u32 	%r216, [%rd6+24];
	xor.b32  	%r337, %r337, %r216;
	ld.global.u32 	%r217, [%rd6+28];
	xor.b32  	%r336, %r336, %r217;
	ld.global.u32 	%r218, [%rd6+32];
	xor.b32  	%r335, %r335, %r218;
	ld.global.u32 	%r219, [%rd6+36];
	xor.b32  	%r334, %r334, %r219;
$L__BB0_11:
	and.b32  	%r221, %r204, 4;
	setp.eq.s32 	%p7, %r221, 0;
	@%p7 bra 	$L__BB0_13;
	ld.global.u32 	%r222, [%rd6+40];
	xor.b32  	%r338, %r338, %r222;
	ld.global.u32 	%r223, [%rd6+44];
	xor.b32  	%r337, %r337, %r223;
	ld.global.u32 	%r224, [%rd6+48];
	xor.b32  	%r336, %r336, %r224;
	ld.global.u32 	%r225, [%rd6+52];
	xor.b32  	%r335, %r335, %r225;
	ld.global.u32 	%r226, [%rd6+56];
	xor.b32  	%r334, %r334, %r226;
$L__BB0_13:
	and.b32  	%r228, %r204, 8;
	setp.eq.s32 	%p8, %r228, 0;
	@%p8 bra 	$L__BB0_15;
	ld.global.u32 	%r229, [%rd6+60];
	xor.b32  	%r338, %r338, %r229;
	ld.global.u32 	%r230, [%rd6+64];
	xor.b32  	%r337, %r337, %r230;
	ld.global.u32 	%r231, [%rd6+68];
	xor.b32  	%r336, %r336, %r231;
	ld.global.u32 	%r232, [%rd6+72];
	xor.b32  	%r335, %r335, %r232;
	ld.global.u32 	%r233, [%rd6+76];
	xor.b32  	%r334, %r334, %r233;
$L__BB0_15:
	and.b32  	%r235, %r204, 16;
	setp.eq.s32 	%p9, %r235, 0;
	@%p9 bra 	$L__BB0_17;
	ld.global.u32 	%r236, [%rd6+80];
	xor.b32  	%r338, %r338, %r236;
	ld.global.u32 	%r237, [%rd6+84];
	xor.b32  	%r337, %r337, %r237;
	ld.global.u32 	%r238, [%rd6+88];
	xor.b32  	%r336, %r336, %r238;
	ld.global.u32 	%r239, [%rd6+92];
	xor.b32  	%r335, %r335, %r239;
	ld.global.u32 	%r240, [%rd6+96];
	xor.b32  	%r334, %r334, %r240;
$L__BB0_17:
	and.b32  	%r242, %r204, 32;
	setp.eq.s32 	%p10, %r242, 0;
	@%p10 bra 	$L__BB0_19;
	ld.global.u32 	%r243, [%rd6+100];
	xor.b32  	%r338, %r338, %r243;
	ld.global.u32 	%r244, [%rd6+104];
	xor.b32  	%r337, %r337, %r244;
	ld.global.u32 	%r245, [%rd6+108];
	xor.b32  	%r336, %r336, %r245;
	ld.global.u32 	%r246, [%rd6+112];
	xor.b32  	%r335, %r335, %r246;
	ld.global.u32 	%r247, [%rd6+116];
	xor.b32  	%r334, %r334, %r247;
$L__BB0_19:
	and.b32  	%r249, %r204, 64;
	setp.eq.s32 	%p11, %r249, 0;
	@%p11 bra 	$L__BB0_21;
	ld.global.u32 	%r250, [%rd6+120];
	xor.b32  	%r338, %r338, %r250;
	ld.global.u32 	%r251, [%rd6+124];
	xor.b32  	%r337, %r337, %r251;
	ld.global.u32 	%r252, [%rd6+128];
	xor.b32  	%r336, %r336, %r252;
	ld.global.u32 	%r253, [%rd6+132];
	xor.b32  	%r335, %r335, %r253;
	ld.global.u32 	%r254, [%rd6+136];
	xor.b32  	%r334, %r334, %r254;
$L__BB0_21:
	and.b32  	%r256, %r204, 128;
	setp.eq.s32 	%p12, %r256, 0;
	@%p12 bra 	$L__BB0_23;
	ld.global.u32 	%r257, [%rd6+140];
	xor.b32  	%r338, %r338, %r257;
	ld.global.u32 	%r258, [%rd6+144];
	xor.b32  	%r337, %r337, %r258;
	ld.global.u32 	%r259, [%rd6+148];
	xor.b32  	%r336, %r336, %r259;
	ld.global.u32 	%r260, [%rd6+152];
	xor.b32  	%r335, %r335, %r260;
	ld.global.u32 	%r261, [%rd6+156];
	xor.b32  	%r334, %r334, %r261;
$L__BB0_23:
	and.b32  	%r263, %r204, 256;
	setp.eq.s32 	%p13, %r263, 0;
	@%p13 bra 	$L__BB0_25;
	ld.global.u32 	%r264, [%rd6+160];
	xor.b32  	%r338, %r338, %r264;
	ld.global.u32 	%r265, [%rd6+164];
	xor.b32  	%r337, %r337, %r265;
	ld.global.u32 	%r266, [%rd6+168];
	xor.b32  	%r336, %r336, %r266;
	ld.global.u32 	%r267, [%rd6+172];
	xor.b32  	%r335, %r335, %r267;
	ld.global.u32 	%r268, [%rd6+176];
	xor.b32  	%r334, %r334, %r268;
$L__BB0_25:
	and.b32  	%r270, %r204, 512;
	setp.eq.s32 	%p14, %r270, 0;
	@%p14 bra 	$L__BB0_27;
	ld.global.u32 	%r271, [%rd6+180];
	xor.b32  	%r338, %r338, %r271;
	ld.global.u32 	%r272, [%rd6+184];
	xor.b32  	%r337, %r337, %r272;
	ld.global.u32 	%r273, [%rd6+188];
	xor.b32  	%r336, %r336, %r273;
	ld.global.u32 	%r274, [%rd6+192];
	xor.b32  	%r335, %r335, %r274;
	ld.global.u32 	%r275, [%rd6+196];
	xor.b32  	%r334, %r334, %r275;
$L__BB0_27:
	and.b32  	%r277, %r204, 1024;
	setp.eq.s32 	%p15, %r277, 0;
	@%p15 bra 	$L__BB0_29;
	ld.global.u32 	%r278, [%rd6+200];
	xor.b32  	%r338, %r338, %r278;
	ld.global.u32 	%r279, [%rd6+204];
	xor.b32  	%r337, %r337, %r279;
	ld.global.u32 	%r280, [%rd6+208];
	xor.b32  	%r336, %r336, %r280;
	ld.global.u32 	%r281, [%rd6+212];
	xor.b32  	%r335, %r335, %r281;
	ld.global.u32 	%r282, [%rd6+216];
	xor.b32  	%r334, %r334, %r282;
$L__BB0_29:
	and.b32  	%r284, %r204, 2048;
	setp.eq.s32 	%p16, %r284, 0;
	@%p16 bra 	$L__BB0_31;
	ld.global.u32 	%r285, [%rd6+220];
	xor.b32  	%r338, %r338, %r285;
	ld.global.u32 	%r286, [%rd6+224];
	xor.b32  	%r337, %r337, %r286;
	ld.global.u32 	%r287, [%rd6+228];
	xor.b32  	%r336, %r336, %r287;
	ld.global.u32 	%r288, [%rd6+232];
	xor.b32  	%r335, %r335, %r288;
	ld.global.u32 	%r289, [%rd6+236];
	xor.b32  	%r334, %r334, %r289;
$L__BB0_31:
	and.b32  	%r291, %r204, 4096;
	setp.eq.s32 	%p17, %r291, 0;
	@%p17 bra 	$L__BB0_33;
	ld.global.u32 	%r292, [%rd6+240];
	xor.b32  	%r338, %r338, %r292;
	ld.global.u32 	%r293, [%rd6+244];
	xor.b32  	%r337, %r337, %r293;
	ld.global.u32 	%r294, [%rd6+248];
	xor.b32  	%r336, %r336, %r294;
	ld.global.u32 	%r295, [%rd6+252];
	xor.b32  	%r335, %r335, %r295;
	ld.global.u32 	%r296, [%rd6+256];
	xor.b32  	%r334, %r334, %r296;
$L__BB0_33:
	and.b32  	%r298, %r204, 8192;
	setp.eq.s32 	%p18, %r298, 0;
	@%p18 bra 	$L__BB0_35;
	ld.global.u32 	%r299, [%rd6+260];
	xor.b32  	%r338, %r338, %r299;
	ld.global.u32 	%r300, [%rd6+264];
	xor.b32  	%r337, %r337, %r300;
	ld.global.u32 	%r301, [%rd6+268];
	xor.b32  	%r336, %r336, %r301;
	ld.global.u32 	%r302, [%rd6+272];
	xor.b32  	%r335, %r335, %r302;
	ld.global.u32 	%r303, [%rd6+276];
	xor.b32  	%r334, %r334, %r303;
$L__BB0_35:
	and.b32  	%r305, %r204, 16384;
	setp.eq.s32 	%p19, %r305, 0;
	@%p19 bra 	$L__BB0_37;
	ld.global.u32 	%r306, [%rd6+280];
	xor.b32  	%r338, %r338, %r306;
	ld.global.u32 	%r307, [%rd6+284];
	xor.b32  	%r337, %r337, %r307;
	ld.global.u32 	%r308, [%rd6+288];
	xor.b32  	%r336, %r336, %r308;
	ld.global.u32 	%r309, [%rd6+292];
	xor.b32  	%r335, %r335, %r309;
	ld.global.u32 	%r310, [%rd6+296];
	xor.b32  	%r334, %r334, %r310;
$L__BB0_37:
	and.b32  	%r312, %r204, 32768;
	setp.eq.s32 	%p20, %r312, 0;
	@%p20 bra 	$L__BB0_39;
	ld.global.u32 	%r313, [%rd6+300];
	xor.b32  	%r338, %r338, %r313;
	ld.global.u32 	%r314, [%rd6+304];
	xor.b32  	%r337, %r337, %r314;
	ld.global.u32 	%r315, [%rd6+308];
	xor.b32  	%r336, %r336, %r315;
	ld.global.u32 	%r316, [%rd6+312];
	xor.b32  	%r335, %r335, %r316;
	ld.global.u32 	%r317, [%rd6+316];
	xor.b32  	%r334, %r334, %r317;
$L__BB0_39:
	add.s32 	%r333, %r333, 16;
	setp.ne.s32 	%p21, %r333, 32;
	@%p21 bra 	$L__BB0_7;
	mad.lo.s32 	%r318, %r327, -31, %r12;
	add.s32 	%r327, %r318, 1;
	setp.ne.s32 	%p22, %r327, 5;
	@%p22 bra 	$L__BB0_6;
	st.global.u32 	[%rd2+4], %r338;
	st.global.u32 	[%rd2+8], %r337;
	st.global.u32 	[%rd2+12], %r336;
	st.global.u32 	[%rd2+16], %r335;
	st.global.u32 	[%rd2+20], %r334;
	add.s32 	%r321, %r321, 1;
	setp.lt.u32 	%p23, %r321, %r3;
	@%p23 bra 	$L__BB0_5;
$L__BB0_42:
	shr.u64 	%rd7, %rd18, 2;
	add.s32 	%r320, %r320, 1;
	setp.gt.u64 	%p24, %rd18, 3;
	mov.u64 	%rd18, %rd7;
	@%p24 bra 	$L__BB0_3;
$L__BB0_43:
	mov.b32 	%r319, 0;
	st.global.v2.u32 	[%rd2+24], {%r319, %r319};
	st.global.u32 	[%rd2+32], %r319;
	mov.b64 	%rd17, 0;
	st.global.u64 	[%rd2+40], %rd17;
$L__BB0_44:
	ret;

}
	// .globl	_Z10gpuFitnessPiS_S_ii
.visible .entry _Z10gpuFitnessPiS_S_ii(
	.param .u64 .ptr .align 1 _Z10gpuFitnessPiS_S_ii_param_0,
	.param .u64 .ptr .align 1 _Z10gpuFitnessPiS_S_ii_param_1,
	.param .u64 .ptr .align 1 _Z10gpuFitnessPiS_S_ii_param_2,
	.param .u32 _Z10gpuFitnessPiS_S_ii_param_3,
	.param .u32 _Z10gpuFitnessPiS_S_ii_param_4
)
{
	.reg .pred 	%p<11>;
	.reg .b32 	%r<124>;
	.reg .b64 	%rd<54>;

	ld.param.u64 	%rd5, [_Z10gpuFitnessPiS_S_ii_param_0];
	ld.param.u64 	%rd6, [_Z10gpuFitnessPiS_S_ii_param_1];
	ld.param.u64 	%rd4, [_Z10gpuFitnessPiS_S_ii_param_2];
	ld.param.u32 	%r30, [_Z10gpuFitnessPiS_S_ii_param_3];
	ld.param.u32 	%r29, [_Z10gpuFitnessPiS_S_ii_param_4];
	cvta.to.global.u64 	%rd1, %rd6;
	cvta.to.global.u64 	%rd2, %rd5;
	mov.u32 	%r31, %ctaid.x;
	mov.u32 	%r32, %ntid.x;
	mov.u32 	%r33, %tid.x;
	mad.lo.s32 	%r1, %r31, %r32, %r33;
	setp.ge.s32 	%p1, %r1, %r30;
	@%p1 bra 	$L__BB1_14;
	mul.lo.s32 	%r2, %r29, %r1;
	add.s32 	%r3, %r29, -1;
	setp.lt.s32 	%p2, %r29, 2;
	mov.b32 	%r123, 0;
	@%p2 bra 	$L__BB1_13;
	add.s32 	%r37, %r29, -2;
	and.b32  	%r4, %r3, 7;
	setp.lt.u32 	%p3, %r37, 7;
	mov.b32 	%r118, 0;
	mov.u32 	%r123, %r118;
	@%p3 bra 	$L__BB1_5;
	and.b32  	%r118, %r3, -8;
	neg.s32 	%r112, %r118;
	add.s64 	%rd3, %rd2, 16;
	mov.b32 	%r123, 0;
	mov.u32 	%r111, %r2;
$L__BB1_4:
	.pragma "nounroll";
	mul.wide.s32 	%rd7, %r111, 4;
	add.s64 	%rd8, %rd3, %rd7;
	ld.global.u32 	%r39, [%rd8+-16];
	ld.global.u32 	%r40, [%rd8+-12];
	mad.lo.s32 	%r41, %r39, %r29, %r40;
	mul.wide.s32 	%rd9, %r41, 4;
	add.s64 	%rd10, %rd1, %rd9;
	ld.global.u32 	%r42, [%rd10];
	add.s32 	%r43, %r42, %r123;
	ld.global.u32 	%r44, [%rd8+-8];
	mad.lo.s32 	%r45, %r40, %r29, %r44;
	mul.wide.s32 	%rd11, %r45, 4;
	add.s64 	%rd12, %rd1, %rd11;
	ld.global.u32 	%r46, [%rd12];
	add.s32 	%r47, %r46, %r43;
	ld.global.u32 	%r48, [%rd8+-4];
	mad.lo.s32 	%r49, %r44, %r29, %r48;
	mul.wide.s32 	%rd13, %r49, 4;
	add.s64 	%rd14, %rd1, %rd13;
	ld.global.u32 	%r50, [%rd14];
	add.s32 	%r51, %r50, %r47;
	ld.global.u32 	%r52, [%rd8];
	mad.lo.s32 	%r53, %r48, %r29, %r52;
	mul.wide.s32 	%rd15, %r53, 4;
	add.s64 	%rd16, %rd1, %rd15;
	ld.global.u32 	%r54, [%rd16];
	add.s32 	%r55, %r54, %r51;
	ld.global.u32 	%r56, [%rd8+4];
	mad.lo.s32 	%r57, %r52, %r29, %r56;
	mul.wide.s32 	%rd17, %r57, 4;
	add.s64 	%rd18, %rd1, %rd17;
	ld.global.u32 	%r58, [%rd18];
	add.s32 	%r59, %r58, %r55;
	ld.global.u32 	%r60, [%rd8+8];
	mad.lo.s32 	%r61, %r56, %r29, %r60;
	mul.wide.s32 	%rd19, %r61, 4;
	add.s64 	%rd20, %rd1, %rd19;
	ld.global.u32 	%r62, [%rd20];
	add.s32 	%r63, %r62, %r59;
	ld.global.u32 	%r64, [%rd8+12];
	mad.lo.s32 	%r65, %r60, %r29, %r64;
	mul.wide.s32 	%rd21, %r65, 4;
	add.s64 	%rd22, %rd1, %rd21;
	ld.global.u32 	%r66, [%rd22];
	add.s32 	%r67, %r66, %r63;
	ld.global.u32 	%r68, [%rd8+16];
	mad.lo.s32 	%r69, %r64, %r29, %r68;
	mul.wide.s32 	%rd23, %r69, 4;
	add.s64 	%rd24, %rd1, %rd23;
	ld.global.u32 	%r70, [%rd24];
	add.s32 	%r123, %r70, %r67;
	add.s32 	%r112, %r112, 8;
	add.s32 	%r111, %r111, 8;
	setp.ne.s32 	%p4, %r112, 0;
	@%p4 bra 	$L__BB1_4;
$L__BB1_5:
	setp.eq.s32 	%p5, %r4, 0;
	@%p5 bra 	$L__BB1_13;
	and.b32  	%r16, %r3, 3;
	setp.lt.u32 	%p6, %r4, 4;
	@%p6 bra 	$L__BB1_8;
	add.s32 	%r72, %r118, %r2;
	mul.wide.s32 	%rd25, %r72, 4;
	add.s64 	%rd26, %rd2, %rd25;
	ld.global.u32 	%r73, [%rd26];
	ld.global.u32 	%r74, [%rd26+4];
	mad.lo.s32 	%r75, %r73, %r29, %r74;
	mul.wide.s32 	%rd27, %r75, 4;
	add.s64 	%rd28, %rd1, %rd27;
	ld.global.u32 	%r76, [%rd28];
	add.s32 	%r77, %r76, %r123;
	ld.global.u32 	%r78, [%rd26+8];
	mad.lo.s32 	%r79, %r74, %r29, %r78;
	mul.wide.s32 	%rd29, %r79, 4;
	add.s64 	%rd30, %rd1, %rd29;
	ld.global.u32 	%r80, [%rd30];
	add.s32 	%r81, %r80, %r77;
	ld.global.u32 	%r82, [%rd26+12];
	mad.lo.s32 	%r83, %r78, %r29, %r82;
	mul.wide.s32 	%rd31, %r83, 4;
	add.s64 	%rd32, %rd1, %rd31;
	ld.global.u32 	%r84, [%rd32];
	add.s32 	%r85, %r84, %r81;
	ld.global.u32 	%r86, [%rd26+16];
	mad.lo.s32 	%r87, %r82, %r29, %r86;
	mul.wide.s32 	%rd33, %r87, 4;
	add.s64 	%rd34, %rd1, %rd33;
	ld.global.u32 	%r88, [%rd34];
	add.s32 	%r123, %r88, %r85;
	add.s32 	%r118, %r118, 4;
$L__BB1_8:
	setp.eq.s32 	%p7, %r16, 0;
	@%p7 bra 	$L__BB1_13;
	setp.eq.s32 	%p8, %r16, 1;
	@%p8 bra 	$L__BB1_11;
	add.s32 	%r90, %r118, %r2;
	mul.wide.s32 	%rd35, %r90, 4;
	add.s64 	%rd36, %rd2, %rd35;
	ld.global.u32 	%r91, [%rd36];
	ld.global.u32 	%r92, [%rd36+4];
	mad.lo.s32 	%r93, %r91, %r29, %r92;
	mul.wide.s32 	%rd37, %r93, 4;
	add.s64 	%rd38, %rd1, %rd37;
	ld.global.u32 	%r94, [%rd38];
	add.s32 	%r95, %r94, %r123;
	ld.global.u32 	%r96, [%rd36+8];
	mad.lo.s32 	%r97, %r92, %r29, %r96;
	mul.wide.s32 	%rd39, %r97, 4;
	add.s64 	%rd40, %rd1, %rd39;
	ld.global.u32 	%r98, [%rd40];
	add.s32 	%r123, %r98, %r95;
	add.s32 	%r118, %r118, 2;
$L__BB1_11:
	and.b32  	%r99, %r3, 1;
	setp.eq.b32 	%p9, %r99, 1;
	not.pred 	%p10, %p9;
	@%p10 bra 	$L__BB1_13;
	add.s32 	%r100, %r118, %r2;
	mul.wide.s32 	%rd41, %r100, 4;
	add.s64 	%rd42, %rd2, %rd41;
	ld.global.u32 	%r101, [%rd42];
	ld.global.u32 	%r102, [%rd42+4];
	mad.lo.s32 	%r103, %r101, %r29, %r102;
	mul.wide.s32 	%rd43, %r103, 4;
	add.s64 	%rd44, %rd1, %rd43;
	ld.global.u32 	%r104, [%rd44];
	add.s32 	%r123, %r104, %r123;
$L__BB1_13:
	add.s32 	%r105, %r3, %r2;
	mul.wide.s32 	%rd45, %r105, 4;
	add.s64 	%rd46, %rd2, %rd45;
	ld.global.u32 	%r106, [%rd46];
	mul.wide.s32 	%rd47, %r2, 4;
	add.s64 	%rd48, %rd2, %rd47;
	ld.global.u32 	%r107, [%rd48];
	mad.lo.s32 	%r108, %r106, %r29, %r107;
	mul.wide.s32 	%rd49, %r108, 4;
	add.s64 	%rd50, %rd1, %rd49;
	ld.global.u32 	%r109, [%rd50];
	add.s32 	%r110, %r109, %r123;
	cvta.to.global.u64 	%rd51, %rd4;
	mul.wide.s32 	%rd52, %r1, 4;
	add.s64 	%rd53, %rd51, %rd52;
	st.global.u32 	[%rd53], %r110;
$L__BB1_14:
	ret;

}
	// .globl	_Z8gpuBreedPiS_S_iiiP17curandStateXORWOW
.visible .entry _Z8gpuBreedPiS_S_iiiP17curandStateXORWOW(
	.param .u64 .ptr .align 1 _Z8gpuBreedPiS_S_iiiP17curandStateXORWOW_param_0,
	.param .u64 .ptr .align 1 _Z8gpuBreedPiS_S_iiiP17curandStateXORWOW_param_1,
	.param .u64 .ptr .align 1 _Z8gpuBreedPiS_S_iiiP17curandStateXORWOW_param_2,
	.param .u32 _Z8gpuBreedPiS_S_iiiP17curandStateXORWOW_param_3,
	.param .u32 _Z8gpuBreedPiS_S_iiiP17curandStateXORWOW_param_4,
	.param .u32 _Z8gpuBreedPiS_S_iiiP17curandStateXORWOW_param_5,
	.param .u64 .ptr .align 1 _Z8gpuBreedPiS_S_iiiP17curandStateXORWOW_param_6
)
{
	.reg .pred 	%p<54>;
	.reg .b16 	%rs<36>;
	.reg .b32 	%r<421>;
	.reg .b32 	%f<6>;
	.reg .b64 	%rd<159>;
	.reg .b64 	%fd<4>;

	ld.param.u32 	%r164, [_Z8gpuBreedPiS_S_iiiP17curandStateXORWOW_param_3];
	ld.param.u32 	%r165, [_Z8gpuBreedPiS_S_iiiP17curandStateXORWOW_param_4];
	ld.param.u32 	%r166, [_Z8gpuBreedPiS_S_iiiP17curandStateXORWOW_param_5];
	mov.u32 	%r167, %ctaid.x;
	mov.u32 	%r168, %ntid.x;
	mov.u32 	%r169, %tid.x;
	mad.lo.s32 	%r1, %r167, %r168, %r169;
	setp.ge.s32 	%p1, %r1, %r164;
	setp.lt.s32 	%p2, %r1, %r166;
	or.pred  	%p3, %p1, %p2;
	@%p3 bra 	$L__BB2_75;
	ld.param.u64 	%rd154, [_Z8gpuBreedPiS_S_iiiP17curandStateXORWOW_param_6];
	ld.param.u64 	%rd153, [_Z8gpuBreedPiS_S_iiiP17curandStateXORWOW_param_2];
	ld.param.u64 	%rd152, [_Z8gpuBreedPiS_S_iiiP17curandStateXORWOW_param_1];
	ld.param.u64 	%rd151, [_Z8gpuBreedPiS_S_iiiP17curandStateXORWOW_param_0];
	cvta.to.global.u64 	%rd23, %rd154;
	cvta.to.global.u64 	%rd24, %rd153;
	cvta.to.global.u64 	%rd1, %rd151;
	cvta.to.global.u64 	%rd2, %rd152;
	mul.wide.s32 	%rd25, %r1, 48;
	add.s64 	%rd3, %rd23, %rd25;
	ld.global.v2.u32 	{%r2, %r170}, [%rd3];
	ld.global.v2.u32 	{%r171, %r172}, [%rd3+8];
	ld.global.v2.u32 	{%r173, %r174}, [%rd3+16];
	ld.global.v2.u32 	{%r3, %r4}, [%rd3+24];
	ld.global.f32 	%f1, [%rd3+32];
	ld.global.f64 	%fd1, [%rd3+40];
	shr.u32 	%r175, %r170, 2;
	xor.b32  	%r176, %r175, %r170;
	shl.b32 	%r177, %r174, 4;
	shl.b32 	%r178, %r176, 1;
	xor.b32  	%r179, %r177, %r178;
	xor.b32  	%r180, %r179, %r174;
	xor.b32  	%r413, %r180, %r176;
	add.s32 	%r181, %r2, %r413;
	add.s32 	%r182, %r181, 362437;
	rem.u32 	%r183, %r182, %r164;
	shr.u32 	%r184, %r171, 2;
	xor.b32  	%r185, %r184, %r171;
	shl.b32 	%r186, %r413, 4;
	shl.b32 	%r187, %r185, 1;
	xor.b32  	%r188, %r187, %r186;
	xor.b32  	%r189, %r188, %r185;
	xor.b32  	%r412, %r189, %r413;
	add.s32 	%r190, %r2, %r412;
	add.s32 	%r191, %r190, 724874;
	rem.u32 	%r192, %r191, %r164;
	mul.wide.s32 	%rd26, %r183, 4;
	add.s64 	%rd27, %rd24, %rd26;
	ld.global.u32 	%r193, [%rd27];
	mul.wide.s32 	%rd28, %r192, 4;
	add.s64 	%rd29, %rd24, %rd28;
	ld.global.u32 	%r194, [%rd29];
	setp.lt.s32 	%p4, %r193, %r194;
	selp.b32 	%r195, %r183, %r192, %p4;
	shr.u32 	%r196, %r172, 2;
	xor.b32  	%r197, %r196, %r172;
	shl.b32 	%r198, %r412, 4;
	shl.b32 	%r199, %r197, 1;
	xor.b32  	%r200, %r199, %r198;
	xor.b32  	%r201, %r200, %r197;
	xor.b32  	%r7, %r201, %r412;
	add.s32 	%r202, %r2, %r7;
	add.s32 	%r203, %r202, 1087311;
	rem.u32 	%r204, %r203, %r164;
	shr.u32 	%r205, %r173, 2;
	xor.b32  	%r206, %r205, %r173;
	shl.b32 	%r207, %r7, 4;
	shl.b32 	%r208, %r206, 1;
	xor.b32  	%r209, %r208, %r207;
	xor.b32  	%r210, %r209, %r206;
	xor.b32  	%r8, %r210, %r7;
	add.s32 	%r211, %r2, %r8;
	add.s32 	%r212, %r211, 1449748;
	rem.u32 	%r213, %r212, %r164;
	mul.wide.s32 	%rd30, %r204, 4;
	add.s64 	%rd31, %rd24, %rd30;
	ld.global.u32 	%r214, [%rd31];
	mul.wide.s32 	%rd32, %r213, 4;
	add.s64 	%rd33, %rd24, %rd32;
	ld.global.u32 	%r215, [%rd33];
	setp.lt.s32 	%p5, %r214, %r215;
	selp.b32 	%r216, %r204, %r213, %p5;
	mul.lo.s32 	%r9, %r195, %r165;
	mul.wide.s32 	%rd34, %r9, 4;
	add.s64 	%rd4, %rd1, %rd34;
	mul.lo.s32 	%r217, %r216, %r165;
	cvt.s64.s32 	%rd5, %r217;
	mul.lo.s32 	%r10, %r165, %r1;
	mul.wide.s32 	%rd35, %r10, 4;
	add.s64 	%rd6, %rd2, %rd35;
	shr.u32 	%r218, %r174, 2;
	xor.b32  	%r219, %r218, %r174;
	shl.b32 	%r220, %r8, 4;
	shl.b32 	%r221, %r219, 1;
	xor.b32  	%r222, %r221, %r220;
	xor.b32  	%r223, %r222, %r219;
	xor.b32  	%r11, %r223, %r8;
	add.s32 	%r414, %r2, 1812185;
	add.s32 	%r224, %r11, %r414;
	cvt.rn.f32.u32 	%f2, %r224;
	fma.rn.f32 	%f3, %f2, 0f2F800000, 0f2F000000;
	cvt.f64.f32 	%fd2, %f3;
	setp.lt.f64 	%p6, %fd2, 0d3FECCCCCCCCCCCCD;
	@%p6 bra 	$L__BB2_15;
	setp.lt.s32 	%p7, %r165, 1;
	mov.u32 	%r409, %r11;
	mov.u32 	%r410, %r8;
	mov.u32 	%r411, %r7;
	@%p7 bra 	$L__BB2_72;
	add.s32 	%r226, %r165, -1;
	setp.lt.u32 	%p8, %r226, 15;
	mov.b32 	%r405, 0;
	@%p8 bra 	$L__BB2_6;
	and.b32  	%r405, %r165, 2147483632;
	neg.s32 	%r394, %r405;
	mul.wide.s32 	%rd36, %r9, 4;
	add.s64 	%rd37, %rd36, %rd1;
	add.s64 	%rd156, %rd37, 32;
	mul.wide.s32 	%rd38, %r10, 4;
	add.s64 	%rd39, %rd38, %rd2;
	add.s64 	%rd155, %rd39, 32;
$L__BB2_5:
	.pragma "nounroll";
	ld.global.u32 	%r228, [%rd156+-32];
	st.global.u32 	[%rd155+-32], %r228;
	ld.global.u32 	%r229, [%rd156+-28];
	st.global.u32 	[%rd155+-28], %r229;
	ld.global.u32 	%r230, [%rd156+-24];
	st.global.u32 	[%rd155+-24], %r230;
	ld.global.u32 	%r231, [%rd156+-20];
	st.global.u32 	[%rd155+-20], %r231;
	ld.global.u32 	%r232, [%rd156+-16];
	st.global.u32 	[%rd155+-16], %r232;
	ld.global.u32 	%r233, [%rd156+-12];
	st.global.u32 	[%rd155+-12], %r233;
	ld.global.u32 	%r234, [%rd156+-8];
	st.global.u32 	[%rd155+-8], %r234;
	ld.global.u32 	%r235, [%rd156+-4];
	st.global.u32 	[%rd155+-4], %r235;
	ld.global.u32 	%r236, [%rd156];
	st.global.u32 	[%rd155], %r236;
	ld.global.u32 	%r237, [%rd156+4];
	st.global.u32 	[%rd155+4], %r237;
	ld.global.u32 	%r238, [%rd156+8];
	st.global.u32 	[%rd155+8], %r238;
	ld.global.u32 	%r239, [%rd156+12];
	st.global.u32 	[%rd155+12], %r239;
	ld.global.u32 	%r240, [%rd156+16];
	st.global.u32 	[%rd155+16], %r240;
	ld.global.u32 	%r241, [%rd156+20];
	st.global.u32 	[%rd155+20], %r241;
	ld.global.u32 	%r242, [%rd156+24];
	st.global.u32 	[%rd155+24], %r242;
	ld.global.u32 	%r243, [%rd156+28];
	st.global.u32 	[%rd155+28], %r243;
	add.s32 	%r394, %r394, 16;
	add.s64 	%rd156, %rd156, 64;
	add.s64 	%rd155, %rd155, 64;
	setp.eq.s32 	%p9, %r394, 0;
	@%p9 bra 	$L__BB2_6;
	bra.uni 	$L__BB2_5;
$L__BB2_6:
	and.b32  	%r137, %r165, 15;
	setp.eq.s32 	%p10, %r137, 0;
	mov.u32 	%r409, %r11;
	mov.u32 	%r410, %r8;
	mov.u32 	%r411, %r7;
	@%p10 bra 	$L__BB2_72;
	setp.lt.u32 	%p11, %r137, 8;
	@%p11 bra 	$L__BB2_9;
	mul.wide.u32 	%rd40, %r405, 4;
	add.s64 	%rd41, %rd4, %rd40;
	ld.global.u32 	%r244, [%rd41];
	add.s64 	%rd42, %rd6, %rd40;
	st.global.u32 	[%rd42], %r244;
	ld.global.u32 	%r245, [%rd41+4];
	st.global.u32 	[%rd42+4], %r245;
	ld.global.u32 	%r246, [%rd41+8];
	st.global.u32 	[%rd42+8], %r246;
	ld.global.u32 	%r247, [%rd41+12];
	st.global.u32 	[%rd42+12], %r247;
	ld.global.u32 	%r248, [%rd41+16];
	st.global.u32 	[%rd42+16], %r248;
	ld.global.u32 	%r249, [%rd41+20];
	st.global.u32 	[%rd42+20], %r249;
	ld.global.u32 	%r250, [%rd41+24];
	st.global.u32 	[%rd42+24], %r250;
	ld.global.u32 	%r251, [%rd41+28];
	st.global.u32 	[%rd42+28], %r251;
	add.s32 	%r405, %r405, 8;
$L__BB2_9:
	and.b32  	%r140, %r165, 7;
	setp.eq.s32 	%p12, %r140, 0;
	mov.u32 	%r409, %r11;
	mov.u32 	%r410, %r8;
	mov.u32 	%r411, %r7;
	@%p12 bra 	$L__BB2_72;
	and.b32  	%r141, %r165, 3;
	setp.lt.u32 	%p13, %r140, 4;
	@%p13 bra 	$L__BB2_12;
	mul.wide.u32 	%rd43, %r405, 4;
	add.s64 	%rd44, %rd4, %rd43;
	ld.global.u32 	%r252, [%rd44];
	add.s64 	%rd45, %rd6, %rd43;
	st.global.u32 	[%rd45], %r252;
	ld.global.u32 	%r253, [%rd44+4];
	st.global.u32 	[%rd45+4], %r253;
	ld.global.u32 	%r254, [%rd44+8];
	st.global.u32 	[%rd45+8], %r254;
	ld.global.u32 	%r255, [%rd44+12];
	st.global.u32 	[%rd45+12], %r255;
	add.s32 	%r405, %r405, 4;
$L__BB2_12:
	setp.eq.s32 	%p14, %r141, 0;
	mov.u32 	%r409, %r11;
	mov.u32 	%r410, %r8;
	mov.u32 	%r411, %r7;
	@%p14 bra 	$L__BB2_72;
	mul.wide.s32 	%rd46, %r10, 4;
	mul.wide.u32 	%rd47, %r405, 4;
	add.s64 	%rd48, %rd46, %rd47;
	add.s64 	%rd158, %rd2, %rd48;
	mul.wide.s32 	%rd49, %r9, 4;
	add.s64 	%rd50, %rd49, %rd47;
	add.s64 	%rd157, %rd1, %rd50;
	neg.s32 	%r408, %r141;
$L__BB2_14:
	.pragma "nounroll";
	ld.global.u32 	%r256, [%rd157];
	st.global.u32 	[%rd158], %r256;
	add.s64 	%rd158, %rd158, 4;
	add.s64 	%rd157, %rd157, 4;
	add.s32 	%r408, %r408, 1;
	setp.ne.s32 	%p15, %r408, 0;
	mov.u32 	%r409, %r11;
	mov.u32 	%r410, %r8;
	mov.u32 	%r411, %r7;
	@%p15 bra 	$L__BB2_14;
	bra.uni 	$L__BB2_72;
$L__BB2_15:
	shr.u32 	%r257, %r413, 2;
	xor.b32  	%r258, %r257, %r413;
	shl.b32 	%r259, %r11, 4;
	shl.b32 	%r260, %r258, 1;
	xor.b32  	%r261, %r260, %r259;
	xor.b32  	%r262, %r261, %r258;
	xor.b32  	%r410, %r262, %r11;
	add.s32 	%r263, %r2, %r410;
	add.s32 	%r264, %r263, 2174622;
	rem.u32 	%r265, %r264, %r165;
	shr.u32 	%r266, %r412, 2;
	xor.b32  	%r267, %r266, %r412;
	shl.b32 	%r268, %r410, 4;
	shl.b32 	%r269, %r267, 1;
	xor.b32  	%r270, %r269, %r268;
	xor.b32  	%r271, %r270, %r267;
	xor.b32  	%r409, %r271, %r410;
	add.s32 	%r414, %r2, 2537059;
	add.s32 	%r272, %r409, %r414;
	rem.u32 	%r273, %r272, %r165;
	min.s32 	%r17, %r265, %r273;
	max.s32 	%r395, %r265, %r273;
	setp.lt.s32 	%p16, %r165, 1;
	@%p16 bra 	$L__BB2_28;
	add.s32 	%r275, %r165, -1;
	and.b32  	%r19, %r165, 15;
	setp.lt.u32 	%p17, %r275, 15;
	mov.b32 	%r372, 0;
	@%p17 bra 	$L__BB2_19;
	and.b32  	%r372, %r165, 2147483632;
	neg.s32 	%r381, %r372;
	mov.u32 	%r380, used;
$L__BB2_18:
	.pragma "nounroll";
	mov.b32 	%r277, 0;
	st.shared.v4.b32 	[%r380], {%r277, %r277, %r277, %r277};
	add.s32 	%r381, %r381, 16;
	add.s32 	%r380, %r380, 16;
	setp.eq.s32 	%p18, %r381, 0;
	@%p18 bra 	$L__BB2_19;
	bra.uni 	$L__BB2_18;
$L__BB2_19:
	setp.eq.s32 	%p19, %r19, 0;
	@%p19 bra 	$L__BB2_28;
	and.b32  	%r23, %r165, 7;
	setp.lt.u32 	%p20, %r19, 8;
	@%p20 bra 	$L__BB2_22;
	mov.u32 	%r278, used;
	add.s32 	%r279, %r278, %r372;
	mov.b16 	%rs1, 0;
	st.shared.u8 	[%r279], %rs1;
	st.shared.u8 	[%r279+1], %rs1;
	st.shared.u8 	[%r279+2], %rs1;
	st.shared.u8 	[%r279+3], %rs1;
	st.shared.u8 	[%r279+4], %rs1;
	st.shared.u8 	[%r279+5], %rs1;
	st.shared.u8 	[%r279+6], %rs1;
	st.shared.u8 	[%r279+7], %rs1;
	add.s32 	%r372, %r372, 8;
$L__BB2_22:
	setp.eq.s32 	%p21, %r23, 0;
	@%p21 bra 	$L__BB2_28;
	and.b32  	%r26, %r165, 3;
	setp.lt.u32 	%p22, %r23, 4;
	@%p22 bra 	$L__BB2_25;
	mov.u32 	%r280, used;
	add.s32 	%r281, %r280, %r372;
	mov.b16 	%rs2, 0;
	st.shared.u8 	[%r281], %rs2;
	st.shared.u8 	[%r281+1], %rs2;
	st.shared.u8 	[%r281+2], %rs2;
	st.shared.u8 	[%r281+3], %rs2;
	add.s32 	%r372, %r372, 4;
$L__BB2_25:
	setp.eq.s32 	%p23, %r26, 0;
	@%p23 bra 	$L__BB2_28;
	mov.u32 	%r282, used;
	add.s32 	%r376, %r282, %r372;
	neg.s32 	%r375, %r26;
$L__BB2_27:
	.pragma "nounroll";
	mov.b16 	%rs3, 0;
	st.shared.u8 	[%r376], %rs3;
	add.s32 	%r376, %r376, 1;
	add.s32 	%r375, %r375, 1;
	setp.ne.s32 	%p24, %r375, 0;
	@%p24 bra 	$L__BB2_27;
$L__BB2_28:
	add.s32 	%r35, %r395, 1;
	sub.s32 	%r283, %r35, %r17;
	and.b32  	%r36, %r283, 3;
	setp.eq.s32 	%p25, %r36, 0;
	mov.u32 	%r379, %r17;
	@%p25 bra 	$L__BB2_31;
	neg.s32 	%r377, %r36;
	mov.u32 	%r285, used;
	mov.u32 	%r379, %r17;
$L__BB2_30:
	.pragma "nounroll";
	mul.wide.s32 	%rd51, %r379, 4;
	add.s64 	%rd52, %rd4, %rd51;
	ld.global.u32 	%r284, [%rd52];
	add.s64 	%rd53, %rd6, %rd51;
	st.global.u32 	[%rd53], %r284;
	add.s32 	%r286, %r285, %r284;
	mov.b16 	%rs4, 1;
	st.shared.u8 	[%r286], %rs4;
	add.s32 	%r379, %r379, 1;
	add.s32 	%r377, %r377, 1;
	setp.ne.s32 	%p26, %r377, 0;
	@%p26 bra 	$L__BB2_30;
$L__BB2_31:
	sub.s32 	%r287, %r395, %r17;
	setp.lt.u32 	%p27, %r287, 3;
	@%p27 bra 	$L__BB2_33;
$L__BB2_32:
	mul.wide.s32 	%rd54, %r379, 4;
	add.s64 	%rd55, %rd4, %rd54;
	ld.global.u32 	%r288, [%rd55];
	add.s64 	%rd56, %rd6, %rd54;
	st.global.u32 	[%rd56], %r288;
	mov.u32 	%r289, used;
	add.s32 	%r290, %r289, %r288;
	mov.b16 	%rs5, 1;
	st.shared.u8 	[%r290], %rs5;
	ld.global.u32 	%r291, [%rd55+4];
	st.global.u32 	[%rd56+4], %r291;
	add.s32 	%r292, %r289, %r291;
	st.shared.u8 	[%r292], %rs5;
	ld.global.u32 	%r293, [%rd55+8];
	st.global.u32 	[%rd56+8], %r293;
	add.s32 	%r294, %r289, %r293;
	st.shared.u8 	[%r294], %rs5;
	ld.global.u32 	%r295, [%rd55+12];
	st.global.u32 	[%rd56+12], %r295;
	add.s32 	%r296, %r289, %r295;
	st.shared.u8 	[%r296], %rs5;
	add.s32 	%r48, %r379, 4;
	add.s32 	%r297, %r379, 3;
	setp.lt.s32 	%p28, %r297, %r395;
	mov.u32 	%r379, %r48;
	@%p28 bra 	$L__BB2_32;
$L__BB2_33:
	setp.lt.s32 	%p29, %r165, 1;
	rem.s32 	%r386, %r35, %r165;
	mov.u32 	%r411, %r11;
	mov.u32 	%r412, %r8;
	mov.u32 	%r413, %r7;
	@%p29 bra 	$L__BB2_72;
	add.s32 	%r298, %r165, -1;
	and.b32  	%r50, %r165, 7;
	setp.lt.u32 	%p30, %r298, 7;
	@%p30 bra 	$L__BB2_53;
	and.b32  	%r299, %r165, 2147483640;
	neg.s32 	%r383, %r299;
	mov.u32 	%r301, used;
$L__BB2_36:
	.pragma "nounroll";
	add.s32 	%r300, %r395, 1;
	rem.s32 	%r55, %r300, %r165;
	cvt.s64.s32 	%rd57, %r55;
	add.s64 	%rd58, %rd57, %rd5;
	shl.b64 	%rd59, %rd58, 2;
	add.s64 	%rd60, %rd1, %rd59;
	ld.global.u32 	%r56, [%rd60];
	add.s32 	%r57, %r301, %r56;
	ld.shared.u8 	%rs6, [%r57];
	setp.ne.s16 	%p31, %rs6, 0;
	@%p31 bra 	$L__BB2_38;
	mul.wide.s32 	%rd61, %r386, 4;
	add.s64 	%rd62, %rd6, %rd61;
	st.global.u32 	[%rd62], %r56;
	mov.b16 	%rs7, 1;
	st.shared.u8 	[%r57], %rs7;
	add.s32 	%r302, %r386, 1;
	rem.s32 	%r386, %r302, %r165;
$L__BB2_38:
	add.s32 	%r303, %r55, 1;
	rem.s32 	%r60, %r303, %r165;
	cvt.s64.s32 	%rd63, %r60;
	add.s64 	%rd64, %rd63, %rd5;
	shl.b64 	%rd65, %rd64, 2;
	add.s64 	%rd66, %rd1, %rd65;
	ld.global.u32 	%r61, [%rd66];
	add.s32 	%r62, %r301, %r61;
	ld.shared.u8 	%rs8, [%r62];
	setp.ne.s16 	%p32, %rs8, 0;
	@%p32 bra 	$L__BB2_40;
	mul.wide.s32 	%rd67, %r386, 4;
	add.s64 	%rd68, %rd6, %rd67;
	st.global.u32 	[%rd68], %r61;
	mov.b16 	%rs9, 1;
	st.shared.u8 	[%r62], %rs9;
	add.s32 	%r305, %r386, 1;
	rem.s32 	%r386, %r305, %r165;
$L__BB2_40:
	add.s32 	%r306, %r60, 1;
	rem.s32 	%r65, %r306, %r165;
	cvt.s64.s32 	%rd69, %r65;
	add.s64 	%rd70, %rd69, %rd5;
	shl.b64 	%rd71, %rd70, 2;
	add.s64 	%rd72, %rd1, %rd71;
	ld.global.u32 	%r66, [%rd72];
	add.s32 	%r67, %r301, %r66;
	ld.shared.u8 	%rs10, [%r67];
	setp.ne.s16 	%p33, %rs10, 0;
	@%p33 bra 	$L__BB2_42;
	mul.wide.s32 	%rd73, %r386, 4;
	add.s64 	%rd74, %rd6, %rd73;
	st.global.u32 	[%rd74], %r66;
	mov.b16 	%rs11, 1;
	st.shared.u8 	[%r67], %rs11;
	add.s32 	%r308, %r386, 1;
	rem.s32 	%r386, %r308, %r165;
$L__BB2_42:
	add.s32 	%r309, %r65, 1;
	rem.s32 	%r70, %r309, %r165;
	cvt.s64.s32 	%rd75, %r70;
	add.s64 	%rd76, %rd75, %rd5;
	shl.b64 	%rd77, %rd76, 2;
	add.s64 	%rd78, %rd1, %rd77;
	ld.global.u32 	%r71, [%rd78];
	add.s32 	%r72, %r301, %r71;
	ld.shared.u8 	%rs12, [%r72];
	setp.ne.s16 	%p34, %rs12, 0;
	@%p34 bra 	$L__BB2_44;
	mul.wide.s32 	%rd79, %r386, 4;
	add.s64 	%rd80, %rd6, %rd79;
	st.global.u32 	[%rd80], %r71;
	mov.b16 	%rs13, 1;
	st.shared.u8 	[%r72], %rs13;
	add.s32 	%r311, %r386, 1;
	rem.s32 	%r386, %r311, %r165;
$L__BB2_44:
	add.s32 	%r312, %r70, 1;
	rem.s32 	%r75, %r312, %r165;
	cvt.s64.s32 	%rd81, %r75;
	add.s64 	%rd82, %rd81, %rd5;
	shl.b64 	%rd83, %rd82, 2;
	add.s64 	%rd84, %rd1, %rd83;
	ld.global.u32 	%r76, [%rd84];
	add.s32 	%r77, %r301, %r76;
	ld.shared.u8 	%rs14, [%r77];
	setp.ne.s16 	%p35, %rs14, 0;
	@%p35 bra 	$L__BB2_46;
	mul.wide.s32 	%rd85, %r386, 4;
	add.s64 	%rd86, %rd6, %rd85;
	st.global.u32 	[%rd86], %r76;
	mov.b16 	%rs15, 1;
	st.shared.u8 	[%r77], %rs15;
	add.s32 	%r314, %r386, 1;
	rem.s32 	%r386, %r314, %r165;
$L__BB2_46:
	add.s32 	%r315, %r75, 1;
	rem.s32 	%r80, %r315, %r165;
	cvt.s64.s32 	%rd87, %r80;
	add.s64 	%rd88, %rd87, %rd5;
	shl.b64 	%rd89, %rd88, 2;
	add.s64 	%rd90, %rd1, %rd89;
	ld.global.u32 	%r81, [%rd90];
	add.s32 	%r82, %r301, %r81;
	ld.shared.u8 	%rs16, [%r82];
	setp.ne.s16 	%p36, %rs16, 0;
	@%p36 bra 	$L__BB2_48;
	mul.wide.s32 	%rd91, %r386, 4;
	add.s64 	%rd92, %rd6, %rd91;
	st.global.u32 	[%rd92], %r81;
	mov.b16 	%rs17, 1;
	st.shared.u8 	[%r82], %rs17;
	add.s32 	%r317, %r386, 1;
	rem.s32 	%r386, %r317, %r165;
$L__BB2_48:
	add.s32 	%r318, %r80, 1;
	rem.s32 	%r85, %r318, %r165;
	cvt.s64.s32 	%rd93, %r85;
	add.s64 	%rd94, %rd93, %rd5;
	shl.b64 	%rd95, %rd94, 2;
	add.s64 	%rd96, %rd1, %rd95;
	ld.global.u32 	%r86, [%rd96];
	add.s32 	%r87, %r301, %r86;
	ld.shared.u8 	%rs18, [%r87];
	setp.ne.s16 	%p37, %rs18, 0;
	@%p37 bra 	$L__BB2_50;
	mul.wide.s32 	%rd97, %r386, 4;
	add.s64 	%rd98, %rd6, %rd97;
	st.global.u32 	[%rd98], %r86;
	mov.b16 	%rs19, 1;
	st.shared.u8 	[%r87], %rs19;
	add.s32 	%r320, %r386, 1;
	rem.s32 	%r386, %r320, %r165;
$L__BB2_50:
	add.s32 	%r321, %r85, 1;
	rem.s32 	%r395, %r321, %r165;
	cvt.s64.s32 	%rd99, %r395;
	add.s64 	%rd100, %rd99, %rd5;
	shl.b64 	%rd101, %rd100, 2;
	add.s64 	%rd102, %rd1, %rd101;
	ld.global.u32 	%r91, [%rd102];
	add.s32 	%r92, %r301, %r91;
	ld.shared.u8 	%rs20, [%r92];
	setp.ne.s16 	%p38, %rs20, 0;
	@%p38 bra 	$L__BB2_52;
	mul.wide.s32 	%rd103, %r386, 4;
	add.s64 	%rd104, %rd6, %rd103;
	st.global.u32 	[%rd104], %r91;
	mov.b16 	%rs21, 1;
	st.shared.u8 	[%r92], %rs21;
	add.s32 	%r323, %r386, 1;
	rem.s32 	%r386, %r323, %r165;
$L__BB2_52:
	add.s32 	%r383, %r383, 8;
	setp.eq.s32 	%p39, %r383, 0;
	@%p39 bra 	$L__BB2_53;
	bra.uni 	$L__BB2_36;
$L__BB2_53:
	setp.eq.s32 	%p40, %r50, 0;
	mov.u32 	%r411, %r11;
	mov.u32 	%r412, %r8;
	mov.u32 	%r413, %r7;
	@%p40 bra 	$L__BB2_72;
	and.b32  	%r101, %r165, 3;
	setp.lt.u32 	%p41, %r50, 4;
	@%p41 bra 	$L__BB2_63;
	add.s32 	%r324, %r395, 1;
	rem.s32 	%r102, %r324, %r165;
	cvt.s64.s32 	%rd105, %r102;
	add.s64 	%rd106, %rd105, %rd5;
	shl.b64 	%rd107, %rd106, 2;
	add.s64 	%rd108, %rd1, %rd107;
	ld.global.u32 	%r103, [%rd108];
	mov.u32 	%r325, used;
	add.s32 	%r104, %r325, %r103;
	ld.shared.u8 	%rs22, [%r104];
	setp.ne.s16 	%p42, %rs22, 0;
	@%p42 bra 	$L__BB2_57;
	mul.wide.s32 	%rd109, %r386, 4;
	add.s64 	%rd110, %rd6, %rd109;
	st.global.u32 	[%rd110], %r103;
	mov.b16 	%rs23, 1;
	st.shared.u8 	[%r104], %rs23;
	add.s32 	%r326, %r386, 1;
	rem.s32 	%r386, %r326, %r165;
$L__BB2_57:
	add.s32 	%r327, %r102, 1;
	rem.s32 	%r107, %r327, %r165;
	cvt.s64.s32 	%rd111, %r107;
	add.s64 	%rd112, %rd111, %rd5;
	shl.b64 	%rd113, %rd112, 2;
	add.s64 	%rd114, %rd1, %rd113;
	ld.global.u32 	%r108, [%rd114];
	add.s32 	%r109, %r325, %r108;
	ld.shared.u8 	%rs24, [%r109];
	setp.ne.s16 	%p43, %rs24, 0;
	@%p43 bra 	$L__BB2_59;
	mul.wide.s32 	%rd115, %r386, 4;
	add.s64 	%rd116, %rd6, %rd115;
	st.global.u32 	[%rd116], %r108;
	mov.b16 	%rs25, 1;
	st.shared.u8 	[%r109], %rs25;
	add.s32 	%r329, %r386, 1;
	rem.s32 	%r386, %r329, %r165;
$L__BB2_59:
	add.s32 	%r330, %r107, 1;
	rem.s32 	%r112, %r330, %r165;
	cvt.s64.s32 	%rd117, %r112;
	add.s64 	%rd118, %rd117, %rd5;
	shl.b64 	%rd119, %rd118, 2;
	add.s64 	%rd120, %rd1, %rd119;
	ld.global.u32 	%r113, [%rd120];
	add.s32 	%r114, %r325, %r113;
	ld.shared.u8 	%rs26, [%r114];
	setp.ne.s16 	%p44, %rs26, 0;
	@%p44 bra 	$L__BB2_61;
	mul.wide.s32 	%rd121, %r386, 4;
	add.s64 	%rd122, %rd6, %rd121;
	st.global.u32 	[%rd122], %r113;
	mov.b16 	%rs27, 1;
	st.shared.u8 	[%r114], %rs27;
	add.s32 	%r332, %r386, 1;
	rem.s32 	%r386, %r332, %r165;
$L__BB2_61:
	add.s32 	%r333, %r112, 1;
	rem.s32 	%r395, %r333, %r165;
	cvt.s64.s32 	%rd123, %r395;
	add.s64 	%rd124, %rd123, %rd5;
	shl.b64 	%rd125, %rd124, 2;
	add.s64 	%rd126, %rd1, %rd125;
	ld.global.u32 	%r118, [%rd126];
	add.s32 	%r119, %r325, %r118;
	ld.shared.u8 	%rs28, [%r119];
	setp.ne.s16 	%p45, %rs28, 0;
	@%p45 bra 	$L__BB2_63;
	mul.wide.s32 	%rd127, %r386, 4;
	add.s64 	%rd128, %rd6, %rd127;
	st.global.u32 	[%rd128], %r118;
	mov.b16 	%rs29, 1;
	st.shared.u8 	[%r119], %rs29;
	add.s32 	%r335, %r386, 1;
	rem.s32 	%r386, %r335, %r165;
$L__BB2_63:
	setp.eq.s32 	%p46, %r101, 0;
	mov.u32 	%r411, %r11;
	mov.u32 	%r412, %r8;
	mov.u32 	%r413, %r7;
	@%p46 bra 	$L__BB2_72;
	setp.eq.s32 	%p47, %r101, 1;
	@%p47 bra 	$L__BB2_69;
	add.s32 	%r336, %r395, 1;
	rem.s32 	%r123, %r336, %r165;
	cvt.s64.s32 	%rd129, %r123;
	add.s64 	%rd130, %rd129, %rd5;
	shl.b64 	%rd131, %rd130, 2;
	add.s64 	%rd132, %rd1, %rd131;
	ld.global.u32 	%r124, [%rd132];
	mov.u32 	%r337, used;
	add.s32 	%r125, %r337, %r124;
	ld.shared.u8 	%rs30, [%r125];
	setp.ne.s16 	%p48, %rs30, 0;
	@%p48 bra 	$L__BB2_67;
	mul.wide.s32 	%rd133, %r386, 4;
	add.s64 	%rd134, %rd6, %rd133;
	st.global.u32 	[%rd134], %r124;
	mov.b16 	%rs31, 1;
	st.shared.u8 	[%r125], %rs31;
	add.s32 	%r338, %r386, 1;
	rem.s32 	%r386, %r338, %r165;
$L__BB2_67:
	add.s32 	%r339, %r123, 1;
	rem.s32 	%r395, %r339, %r165;
	cvt.s64.s32 	%rd135, %r395;
	add.s64 	%rd136, %rd135, %rd5;
	shl.b64 	%rd137, %rd136, 2;
	add.s64 	%rd138, %rd1, %rd137;
	ld.global.u32 	%r129, [%rd138];
	add.s32 	%r130, %r337, %r129;
	ld.shared.u8 	%rs32, [%r130];
	setp.ne.s16 	%p49, %rs32, 0;
	@%p49 bra 	$L__BB2_69;
	mul.wide.s32 	%rd139, %r386, 4;
	add.s64 	%rd140, %rd6, %rd139;
	st.global.u32 	[%rd140], %r129;
	mov.b16 	%rs33, 1;
	st.shared.u8 	[%r130], %rs33;
	add.s32 	%r341, %r386, 1;
	rem.s32 	%r386, %r341, %r165;
$L__BB2_69:
	and.b32  	%r342, %r165, 1;
	setp.eq.b32 	%p50, %r342, 1;
	not.pred 	%p51, %p50;
	mov.u32 	%r411, %r11;
	mov.u32 	%r412, %r8;
	mov.u32 	%r413, %r7;
	@%p51 bra 	$L__BB2_72;
	add.s32 	%r343, %r395, 1;
	rem.s32 	%r344, %r343, %r165;
	cvt.s64.s32 	%rd141, %r344;
	add.s64 	%rd142, %rd141, %rd5;
	shl.b64 	%rd143, %rd142, 2;
	add.s64 	%rd144, %rd1, %rd143;
	ld.global.u32 	%r134, [%rd144];
	mov.u32 	%r345, used;
	add.s32 	%r135, %r345, %r134;
	ld.shared.u8 	%rs34, [%r135];
	setp.ne.s16 	%p52, %rs34, 0;
	mov.u32 	%r411, %r11;
	mov.u32 	%r412, %r8;
	mov.u32 	%r413, %r7;
	@%p52 bra 	$L__BB2_72;
	mul.wide.s32 	%rd145, %r386, 4;
	add.s64 	%rd146, %rd6, %rd145;
	st.global.u32 	[%rd146], %r134;
	mov.b16 	%rs35, 1;
	st.shared.u8 	[%r135], %rs35;
	mov.u32 	%r411, %r11;
	mov.u32 	%r412, %r8;
	mov.u32 	%r413, %r7;
$L__BB2_72:
	shr.u32 	%r346, %r413, 2;
	xor.b32  	%r347, %r346, %r413;
	shl.b32 	%r348, %r409, 4;
	shl.b32 	%r349, %r347, 1;
	xor.b32  	%r350, %r348, %r349;
	xor.b32  	%r351, %r350, %r409;
	xor.b32  	%r153, %r351, %r347;
	add.s32 	%r420, %r414, 362437;
	add.s32 	%r352, %r153, %r420;
	cvt.rn.f32.u32 	%f4, %r352;
	fma.rn.f32 	%f5, %f4, 0f2F800000, 0f2F000000;
	cvt.f64.f32 	%fd3, %f5;
	setp.geu.f64 	%p53, %fd3, 0d3FB999999999999A;
	mov.u32 	%r415, %r153;
	mov.u32 	%r416, %r409;
	mov.u32 	%r417, %r410;
	@%p53 bra 	$L__BB2_74;
	shr.u32 	%r353, %r412, 2;
	xor.b32  	%r354, %r353, %r412;
	shl.b32 	%r355, %r153, 4;
	shl.b32 	%r356, %r354, 1;
	xor.b32  	%r357, %r356, %r355;
	xor.b32  	%r358, %r357, %r354;
	xor.b32  	%r416, %r358, %r153;
	add.s32 	%r359, %r414, %r416;
	add.s32 	%r360, %r359, 724874;
	rem.u32 	%r361, %r360, %r165;
	shr.u32 	%r362, %r411, 2;
	xor.b32  	%r363, %r362, %r411;
	shl.b32 	%r364, %r416, 4;
	shl.b32 	%r365, %r363, 1;
	xor.b32  	%r366, %r365, %r364;
	xor.b32  	%r367, %r366, %r363;
	xor.b32  	%r415, %r367, %r416;
	add.s32 	%r420, %r414, 1087311;
	add.s32 	%r368, %r415, %r420;
	rem.u32 	%r369, %r368, %r165;
	mul.wide.s32 	%rd147, %r361, 4;
	add.s64 	%rd148, %rd6, %rd147;
	ld.global.u32 	%r370, [%rd148];
	mul.wide.s32 	%rd149, %r369, 4;
	add.s64 	%rd150, %rd6, %rd149;
	ld.global.u32 	%r371, [%rd150];
	st.global.u32 	[%rd148], %r371;
	st.global.u32 	[%rd150], %r370;
	mov.u32 	%r417, %r153;
	mov.u32 	%r411, %r409;
	mov.u32 	%r412, %r410;
$L__BB2_74:
	st.global.v2.u32 	[%rd3], {%r420, %r412};
	st.global.v2.u32 	[%rd3+8], {%r411, %r417};
	st.global.v2.u32 	[%rd3+16], {%r416, %r415};
	st.global.v2.u32 	[%rd3+24], {%r3, %r4};
	st.global.f32 	[%rd3+32], %f1;
	st.global.f64 	[%rd3+40], %fd1;
$L__BB2_75:
	ret;

}


// ===== COMPILED SASS (sm_100) =====

	.target	sm_100

	.elftype	@"ET_EXEC"


//--------------------- .note.nv.tkinfo           --------------------------
	.section	.note.nv.tkinfo,"",@"SHT_NOTE"
	.sectionflags	@"SHF_NOTE_NV_TKINFO"
	.tkinfo
        /*0018*/ 	.word	0x00000002
        /*0030*/ 	.string	""
        /*0030*/ 	.string	"ptxas"
        /*0030*/ 	.string	"Cuda compilation tools, release 13.0, V13.0.88"
        /*0030*/ 	.string	"Build cuda_13.0.r13.0/compiler.36424714_0"
        /*0030*/ 	.string	"-arch sm_100 -m 64 "



//--------------------- .note.nv.cuinfo           --------------------------
	.section	.note.nv.cuinfo,"",@"SHT_NOTE"
	.sectionflags	@"SHF_NOTE_NV_CUINFO"
        /*0018*/ 	.short	0x0002
        /*001a*/ 	.short	0x0064
        /*001c*/ 	.short	0x0082
	.zero		2


//--------------------- .nv.info                  --------------------------
	.section	.nv.info,"",@"SHT_CUDA_INFO"
	.align	4


	//----- nvinfo : EIATTR_REGCOUNT
	.align		4
        /*0000*/ 	.byte	0x04, 0x2f
        /*0002*/ 	.short	(.L_10 - .L_9)
	.align		4
.L_9:
        /*0004*/ 	.word	index@(_Z8initRandP17curandStateXORWOWim)
        /*0008*/ 	.word	0x0000001f


	//----- nvinfo : EIATTR_FRAME_SIZE
	.align		4
.L_10:
        /*000c*/ 	.byte	0x04, 0x11
        /*000e*/ 	.short	(.L_12 - .L_11)
	.align		4
.L_11:
        /*0010*/ 	.word	index@(_Z8initRandP17curandStateXORWOWim)
        /*0014*/ 	.word	0x00000000


	//----- nvinfo : EIATTR_REGCOUNT
	.align		4
.L_12:
        /*0018*/ 	.byte	0x04, 0x2f
        /*001a*/ 	.short	(.L_14 - .L_13)
	.align		4
.L_13:
        /*001c*/ 	.word	index@(_Z10gpuFitnessPiS_S_ii)
        /*0020*/ 	.word	0x00000020


	//----- nvinfo : EIATTR_FRAME_SIZE
	.align		4
.L_14:
        /*0024*/ 	.byte	0x04, 0x11
        /*0026*/ 	.short	(.L_16 - .L_15)
	.align		4
.L_15:
        /*0028*/ 	.word	index@(_Z10gpuFitnessPiS_S_ii)
        /*002c*/ 	.word	0x00000000


	//----- nvinfo : EIATTR_REGCOUNT
	.align		4
.L_16:
        /*0030*/ 	.byte	0x04, 0x2f
        /*0032*/ 	.short	(.L_18 - .L_17)
	.align		4
.L_17:
        /*0034*/ 	.word	index@(_Z8gpuBreedPiS_S_iiiP17curandStateXORWOW)
        /*0038*/ 	.word	0x00000028


	//----- nvinfo : EIATTR_FRAME_SIZE
	.align		4
.L_18:
        /*003c*/ 	.byte	0x04, 0x11
        /*003e*/ 	.short	(.L_20 - .L_19)
	.align		4
.L_19:
        /*0040*/ 	.word	index@(_Z8gpuBreedPiS_S_iiiP17curandStateXORWOW)
        /*0044*/ 	.word	0x00000000


	//----- nvinfo : EIATTR_MIN_STACK_SIZE
	.align		4
.L_20:
        /*0048*/ 	.byte	0x04, 0x12
        /*004a*/ 	.short	(.L_22 - .L_21)
	.align		4
.L_21:
        /*004c*/ 	.word	index@(_Z8gpuBreedPiS_S_iiiP17curandStateXORWOW)
        /*0050*/ 	.word	0x00000000


	//----- nvinfo : EIATTR_MIN_STACK_SIZE
	.align		4
.L_22:
        /*0054*/ 	.byte	0x04, 0x12
        /*0056*/ 	.short	(.L_24 - .L_23)
	.align		4
.L_23:
        /*0058*/ 	.word	index@(_Z10gpuFitnessPiS_S_ii)
        /*005c*/ 	.word	0x00000000


	//----- nvinfo : EIATTR_MIN_STACK_SIZE
	.align		4
.L_24:
        /*0060*/ 	.byte	0x04, 0x12
        /*0062*/ 	.short	(.L_26 - .L_25)
	.align		4
.L_25:
        /*0064*/ 	.word	index@(_Z8initRandP17curandStateXORWOWim)
        /*0068*/ 	.word	0x00000000
.L_26:


//--------------------- .nv.compat                --------------------------
	.section	.nv.compat,"",@"SHT_CUDA_COMPAT_INFO"
	.align	4
        /*0000*/ 	.byte	0x02, 0x09, 0x00, 0x00, 0x02, 0x02, 0x01, 0x00, 0x02, 0x05, 0x05, 0x00, 0x03, 0x07, 0x01, 0x01
        /*0010*/ 	.byte	0x02, 0x03, 0x00, 0x00, 0x02, 0x06, 0x01, 0x00, 0x04, 0x0b, 0x08, 0x00, 0x01, 0x00, 0x00, 0x00
        /*0020*/ 	.byte	0x00, 0x00, 0x00, 0x00


//--------------------- .nv.info._Z8gpuBreedPiS_S_iiiP17curandStateXORWOW --------------------------
	.section	.nv.info._Z8gpuBreedPiS_S_iiiP17curandStateXORWOW,"",@"SHT_CUDA_INFO"
	.sectionflags	@""
	.align	4


	//----- nvinfo : EIATTR_CUDA_API_VERSION
	.align		4
        /*0000*/ 	.byte	0x04, 0x37
        /*0002*/ 	.short	(.L_28 - .L_27)
.L_27:
        /*0004*/ 	.word	0x00000082


	//----- nvinfo : EIATTR_KPARAM_INFO
	.align		4
.L_28:
        /*0008*/ 	.byte	0x04, 0x17
        /*000a*/ 	.short	(.L_30 - .L_29)
.L_29:
        /*000c*/ 	.word	0x00000000
        /*0010*/ 	.short	0x0006
        /*0012*/ 	.short	0x0028
        /*0014*/ 	.byte	0x00, 0xf5, 0x21, 0x00


	//----- nvinfo : EIATTR_KPARAM_INFO
	.align		4
.L_30:
        /*0018*/ 	.byte	0x04, 0x17
        /*001a*/ 	.short	(.L_32 - .L_31)
.L_31:
        /*001c*/ 	.word	0x00000000
        /*0020*/ 	.short	0x0005
        /*0022*/ 	.short	0x0020
        /*0024*/ 	.byte	0x00, 0xf0, 0x11, 0x00


	//----- nvinfo : EIATTR_KPARAM_INFO
	.align		4
.L_32:
        /*0028*/ 	.byte	0x04, 0x17
        /*002a*/ 	.short	(.L_34 - .L_33)
.L_33:
        /*002c*/ 	.word	0x00000000
        /*0030*/ 	.short	0x0004
        /*0032*/ 	.short	0x001c
        /*0034*/ 	.byte	0x00, 0xf0, 0x11, 0x00


	//----- nvinfo : EIATTR_KPARAM_INFO
	.align		4
.L_34:
        /*0038*/ 	.byte	0x04, 0x17
        /*003a*/ 	.short	(.L_36 - .L_35)
.L_35:
        /*003c*/ 	.word	0x00000000
        /*0040*/ 	.short	0x0003
        /*0042*/ 	.short	0x0018
        /*0044*/ 	.byte	0x00, 0xf0, 0x11, 0x00


	//----- nvinfo : EIATTR_KPARAM_INFO
	.align		4
.L_36:
        /*0048*/ 	.byte	0x04, 0x17
        /*004a*/ 	.short	(.L_38 - .L_37)
.L_37:
        /*004c*/ 	.word	0x00000000
        /*0050*/ 	.short	0x0002
        /*0052*/ 	.short	0x0010
        /*0054*/ 	.byte	0x00, 0xf5, 0x21, 0x00


	//----- nvinfo : EIATTR_KPARAM_INFO
	.align		4
.L_38:
        /*0058*/ 	.byte	0x04, 0x17
        /*005a*/ 	.short	(.L_40 - .L_39)
.L_39:
        /*005c*/ 	.word	0x00000000
        /*0060*/ 	.short	0x0001
        /*0062*/ 	.short	0x0008
        /*0064*/ 	.byte	0x00, 0xf5, 0x21, 0x00


	//----- nvinfo : EIATTR_KPARAM_INFO
	.align		4
.L_40:
        /*0068*/ 	.byte	0x04, 0x17
        /*006a*/ 	.short	(.L_42 - .L_41)
.L_41:
        /*006c*/ 	.word	0x00000000
        /*0070*/ 	.short	0x0000
        /*0072*/ 	.short	0x0000
        /*0074*/ 	.byte	0x00, 0xf5, 0x21, 0x00


	//----- nvinfo : EIATTR_SPARSE_MMA_MASK
	.align		4
.L_42:
        /*0078*/ 	.byte	0x03, 0x50
        /*007a*/ 	.short	0x0000


	//----- nvinfo : EIATTR_MAXREG_COUNT
	.align		4
        /*007c*/ 	.byte	0x03, 0x1b
        /*007e*/ 	.short	0x00ff


	//----- nvinfo : EIATTR_MERCURY_ISA_VERSION
	.align		4
        /*0080*/ 	.byte	0x03, 0x5f
        /*0082*/ 	.short	0x0101


	//----- nvinfo : EIATTR_VRC_CTA_INIT_COUNT
	.align		4
        /*0084*/ 	.byte	0x02, 0x4a
	.zero		1
	.zero		1


	//----- nvinfo : EIATTR_EXIT_INSTR_OFFSETS
	.align		4
        /*0088*/ 	.byte	0x04, 0x1c
        /*008a*/ 	.short	(.L_44 - .L_43)


	//   ....[0]....
.L_43:
        /*008c*/ 	.word	0x00000090


	//   ....[1]....
        /*0090*/ 	.word	0x00005eb0


	//----- nvinfo : EIATTR_CRS_STACK_SIZE
	.align		4
.L_44:
        /*0094*/ 	.byte	0x04, 0x1e
        /*0096*/ 	.short	(.L_46 - .L_45)
.L_45:
        /*0098*/ 	.word	0x00000000


	//----- nvinfo : EIATTR_CBANK_PARAM_SIZE
	.align		4
.L_46:
        /*009c*/ 	.byte	0x03, 0x19
        /*009e*/ 	.short	0x0030


	//----- nvinfo : EIATTR_PARAM_CBANK
	.align		4
        /*00a0*/ 	.byte	0x04, 0x0a
        /*00a2*/ 	.short	(.L_48 - .L_47)
	.align		4
.L_47:
        /*00a4*/ 	.word	index@(.nv.constant0._Z8gpuBreedPiS_S_iiiP17curandStateXORWOW)
        /*00a8*/ 	.short	0x0380
        /*00aa*/ 	.short	0x0030


	//----- nvinfo : EIATTR_SW_WAR
	.align		4
.L_48:
        /*00ac*/ 	.byte	0x04, 0x36
        /*00ae*/ 	.short	(.L_50 - .L_49)
.L_49:
        /*00b0*/ 	.word	0x00000008
.L_50:


//--------------------- .nv.info._Z10gpuFitnessPiS_S_ii --------------------------
	.section	.nv.info._Z10gpuFitnessPiS_S_ii,"",@"SHT_CUDA_INFO"
	.sectionflags	@""
	.align	4


	//----- nvinfo : EIATTR_CUDA_API_VERSION
	.align		4
        /*0000*/ 	.byte	0x04, 0x37
        /*0002*/ 	.short	(.L_52 - .L_51)
.L_51:
        /*0004*/ 	.word	0x00000082


	//----- nvinfo : EIATTR_KPARAM_INFO
	.align		4
.L_52:
        /*0008*/ 	.byte	0x04, 0x17
        /*000a*/ 	.short	(.L_54 - .L_53)
.L_53:
        /*000c*/ 	.word	0x00000000
        /*0010*/ 	.short	0x0004
        /*0012*/ 	.short	0x001c
        /*0014*/ 	.byte	0x00, 0xf0, 0x11, 0x00


	//----- nvinfo : EIATTR_KPARAM_INFO
	.align		4
.L_54:
        /*0018*/ 	.byte	0x04, 0x17
        /*001a*/ 	.short	(.L_56 - .L_55)
.L_55:
        /*001c*/ 	.word	0x00000000
        /*0020*/ 	.short	0x0003
        /*0022*/ 	.short	0x0018
        /*0024*/ 	.byte	0x00, 0xf0, 0x11, 0x00


	//----- nvinfo : EIATTR_KPARAM_INFO
	.align		4
.L_56:
        /*0028*/ 	.byte	0x04, 0x17
        /*002a*/ 	.short	(.L_58 - .L_57)
.L_57:
        /*002c*/ 	.word	0x00000000
        /*0030*/ 	.short	0x0002
        /*0032*/ 	.short	0x0010
        /*0034*/ 	.byte	0x00, 0xf5, 0x21, 0x00


	//----- nvinfo : EIATTR_KPARAM_INFO
	.align		4
.L_58:
        /*0038*/ 	.byte	0x04, 0x17
        /*003a*/ 	.short	(.L_60 - .L_59)
.L_59:
        /*003c*/ 	.word	0x00000000
        /*0040*/ 	.short	0x0001
        /*0042*/ 	.short	0x0008
        /*0044*/ 	.byte	0x00, 0xf5, 0x21, 0x00


	//----- nvinfo : EIATTR_KPARAM_INFO
	.align		4
.L_60:
        /*0048*/ 	.byte	0x04, 0x17
        /*004a*/ 	.short	(.L_62 - .L_61)
.L_61:
        /*004c*/ 	.word	0x00000000
        /*0050*/ 	.short	0x0000
        /*0052*/ 	.short	0x0000
        /*0054*/ 	.byte	0x00, 0xf5, 0x21, 0x00


	//----- nvinfo : EIATTR_SPARSE_MMA_MASK
	.align		4
.L_62:
        /*0058*/ 	.byte	0x03, 0x50
        /*005a*/ 	.short	0x0000


	//----- nvinfo : EIATTR_MAXREG_COUNT
	.align		4
        /*005c*/ 	.byte	0x03, 0x1b
        /*005e*/ 	.short	0x00ff


	//----- nvinfo : EIATTR_MERCURY_ISA_VERSION
	.align		4
        /*0060*/ 	.byte	0x03, 0x5f
        /*0062*/ 	.short	0x0101


	//----- nvinfo : EIATTR_VRC_CTA_INIT_COUNT
	.align		4
        /*0064*/ 	.byte	0x02, 0x4a
	.zero		1
	.zero		1


	//----- nvinfo : EIATTR_EXIT_INSTR_OFFSETS
	.align		4
        /*0068*/ 	.byte	0x04, 0x1c
        /*006a*/ 	.short	(.L_64 - .L_63)


	//   ....[0]....
.L_63:
        /*006c*/ 	.word	0x00000070


	//   ....[1]....
        /*0070*/ 	.word	0x00000920


	//----- nvinfo : EIATTR_CBANK_PARAM_SIZE
	.align		4
.L_64:
        /*0074*/ 	.byte	0x03, 0x19
        /*0076*/ 	.short	0x0020


	//----- nvinfo : EIATTR_PARAM_CBANK
	.align		4
        /*0078*/ 	.byte	0x04, 0x0a
        /*007a*/ 	.short	(.L_66 - .L_65)
	.align		4
.L_65:
        /*007c*/ 	.word	index@(.nv.constant0._Z10gpuFitnessPiS_S_ii)
        /*0080*/ 	.short	0x0380
        /*0082*/ 	.short	0x0020


	//----- nvinfo : EIATTR_SW_WAR
	.align		4
.L_66:
        /*0084*/ 	.byte	0x04, 0x36
        /*0086*/ 	.short	(.L_68 - .L_67)
.L_67:
        /*0088*/ 	.word	0x00000008
.L_68:


//--------------------- .nv.info._Z8initRandP17curandStateXORWOWim --------------------------
	.section	.nv.info._Z8initRandP17curandStateXORWOWim,"",@"SHT_CUDA_INFO"
	.sectionflags	@""
	.align	4


	//----- nvinfo : EIATTR_CUDA_API_VERSION
	.align		4
        /*0000*/ 	.byte	0x04, 0x37
        /*0002*/ 	.short	(.L_70 - .L_69)
.L_69:
        /*0004*/ 	.word	0x00000082


	//----- nvinfo : EIATTR_KPARAM_INFO
	.align		4
.L_70:
        /*0008*/ 	.byte	0x04, 0x17
        /*000a*/ 	.short	(.L_72 - .L_71)
.L_71:
        /*000c*/ 	.word	0x00000000
        /*0010*/ 	.short	0x0002
        /*0012*/ 	.short	0x0010
        /*0014*/ 	.byte	0x00, 0xf0, 0x21, 0x00


	//----- nvinfo : EIATTR_KPARAM_INFO
	.align		4
.L_72:
        /*0018*/ 	.byte	0x04, 0x17
        /*001a*/ 	.short	(.L_74 - .L_73)
.L_73:
        /*001c*/ 	.word	0x00000000
        /*0020*/ 	.short	0x0001
        /*0022*/ 	.short	0x0008
        /*0024*/ 	.byte	0x00, 0xf0, 0x11, 0x00


	//----- nvinfo : EIATTR_KPARAM_INFO
	.align		4
.L_74:
        /*0028*/ 	.byte	0x04, 0x17
        /*002a*/ 	.short	(.L_76 - .L_75)
.L_75:
        /*002c*/ 	.word	0x00000000
        /*0030*/ 	.short	0x0000
        /*0032*/ 	.short	0x0000
        /*0034*/ 	.byte	0x00, 0xf5, 0x21, 0x00


	//----- nvinfo : EIATTR_SPARSE_MMA_MASK
	.align		4
.L_76:
        /*0038*/ 	.byte	0x03, 0x50
        /*003a*/ 	.short	0x0000


	//----- nvinfo : EIATTR_MAXREG_COUNT
	.align		4
        /*003c*/ 	.byte	0x03, 0x1b
        /*003e*/ 	.short	0x00ff


	//----- nvinfo : EIATTR_MERCURY_ISA_VERSION
	.align		4
        /*0040*/ 	.byte	0x03, 0x5f
        /*0042*/ 	.short	0x0101


	//----- nvinfo : EIATTR_VRC_CTA_INIT_COUNT
	.align		4
        /*0044*/ 	.byte	0x02, 0x4a
	.zero		1
	.zero		1


	//----- nvinfo : EIATTR_EXIT_INSTR_OFFSETS
	.align		4
        /*0048*/ 	.byte	0x04, 0x1c
        /*004a*/ 	.short	(.L_78 - .L_77)


	//   ....[0]....
.L_77:
        /*004c*/ 	.word	0x00000070


	//   ....[1]....
        /*0050*/ 	.word	0x00000f00


	//----- nvinfo : EIATTR_CRS_STACK_SIZE
	.align		4
.L_78:
        /*0054*/ 	.byte	0x04, 0x1e
        /*0056*/ 	.short	(.L_80 - .L_79)
.L_79:
        /*0058*/ 	.word	0x00000000


	//----- nvinfo : EIATTR_CBANK_PARAM_SIZE
	.align		4
.L_80:
        /*005c*/ 	.byte	0x03, 0x19
        /*005e*/ 	.short	0x0018


	//----- nvinfo : EIATTR_PARAM_CBANK
	.align		4
        /*0060*/ 	.byte	0x04, 0x0a
        /*0062*/ 	.short	(.L_82 - .L_81)
	.align		4
.L_81:
        /*0064*/ 	.word	index@(.nv.constant0._Z8initRandP17curandStateXORWOWim)
        /*0068*/ 	.short	0x0380
        /*006a*/ 	.short	0x0018


	//----- nvinfo : EIATTR_SW_WAR
	.align		4
.L_82:
        /*006c*/ 	.byte	0x04, 0x36
        /*006e*/ 	.short	(.L_84 - .L_83)
.L_83:
        /*0070*/ 	.word	0x00000008
.L_84:


//--------------------- .nv.callgraph             --------------------------
	.section	.nv.callgraph,"",@"SHT_CUDA_CALLGRAPH"
	.align	4
	.sectionentsize	8
	.align		4
        /*0000*/ 	.word	0x00000000
	.align		4
        /*0004*/ 	.word	0xffffffff
	.align		4
        /*0008*/ 	.word	0x00000000
	.align		4
        /*000c*/ 	.word	0xfffffffe
	.align		4
        /*0010*/ 	.word	0x00000000
	.align		4
        /*0014*/ 	.word	0xfffffffd
	.align		4
        /*0018*/ 	.word	0x00000000
	.align		4
        /*001c*/ 	.word	0xfffffffc


//--------------------- .nv.constant4             --------------------------
	.section	.nv.constant4,"a",@progbits
	.align	8
	.align		8
.nv.constant4:
        /*0000*/ 	.dword	precalc_xorwow_matrix
	.align		8
        /*0008*/ 	.dword	precalc_xorwow_offset_matrix
	.align		8
        /*0010*/ 	.dword	mrg32k3aM1
	.align		8
        /*0018*/ 	.dword	mrg32k3aM2
	.align		8
        /*0020*/ 	.dword	mrg32k3aM1SubSeq
	.align		8
        /*0028*/ 	.dword	mrg32k3aM2SubSeq
	.align		8
        /*0030*/ 	.dword	mrg32k3aM1Seq
	.align		8
        /*0038*/ 	.dword	mrg32k3aM2Seq


//--------------------- .nv.constant3             --------------------------
	.section	.nv.constant3,"a",@progbits
	.align	8
.nv.constant3:
	.type		__cr_lgamma_table,@object
	.size		__cr_lgamma_table,(.L_8 - __cr_lgamma_table)
__cr_lgamma_table:
        /*0000*/ 	.byte	0x00, 0x00, 0x00, 0x00, 0x00, 0x00, 0x00, 0x00, 0x00, 0x00, 0x00, 0x00, 0x00, 0x00, 0x00, 0x00
        /*0010*/ 	.byte	0xef, 0x39, 0xfa, 0xfe, 0x42, 0x2e, 0xe6, 0x3f, 0x02, 0x20, 0x2a, 0xfa, 0x0b, 0xab, 0xfc, 0x3f
        /*0020*/ 	.byte	0xf9, 0x2c, 0x92, 0x7c, 0xa7, 0x6c, 0x09, 0x40, 0xc9, 0x79, 0x44, 0x3c, 0x64, 0x26, 0x13, 0x40
        /*0030*/ 	.byte	0xca, 0x01, 0xcf, 0x3a, 0x27, 0x51, 0x1a, 0x40, 0x30, 0xcc, 0x2d, 0xf3, 0xe1, 0x0c, 0x21, 0x40
        /*0040*/ 	.byte	0x0d, 0xb7, 0xfc, 0x82, 0x8e, 0x35, 0x25, 0x40
.L_8:


//--------------------- .text._Z8gpuBreedPiS_S_iiiP17curandStateXORWOW --------------------------
	.section	.text._Z8gpuBreedPiS_S_iiiP17curandStateXORWOW,"ax",@progbits
	.align	128
        .global         _Z8gpuBreedPiS_S_iiiP17curandStateXORWOW
        .type           _Z8gpuBreedPiS_S_iiiP17curandStateXORWOW,@function
        .size           _Z8gpuBreedPiS_S_iiiP17curandStateXORWOW,(.L_x_81 - _Z8gpuBreedPiS_S_iiiP17curandStateXORWOW)
        .other          _Z8gpuBreedPiS_S_iiiP17curandStateXORWOW,@"STO_CUDA_ENTRY STV_DEFAULT"
_Z8gpuBreedPiS_S_iiiP17curandStateXORWOW:
.text._Z8gpuBreedPiS_S_iiiP17curandStateXORWOW:
[----:B------:R-:W-:Y:S01]  /*0000*/  LDC R1, c[0x0][0x37c] ;  /* 0x0000df00ff017b82 */ /* 0x000fe20000000800 */
[----:B------:R-:W0:Y:S07]  /*0010*/  S2R R0, SR_TID.X ;  /* 0x0000000000007919 */ /* 0x000e2e0000002100 */
[----:B------:R-:W0:Y:S01]  /*0020*/  S2UR UR4, SR_CTAID.X ;  /* 0x00000000000479c3 */ /* 0x000e220000002500 */
[----:B------:R-:W1:Y:S01]  /*0030*/  LDCU UR5, c[0x0][0x3a0] ;  /* 0x00007400ff0577ac */ /* 0x000e620008000800 */
[----:B------:R-:W2:Y:S06]  /*0040*/  LDCU UR8, c[0x0][0x398] ;  /* 0x00007300ff0877ac */ /* 0x000eac0008000800 */
[----:B------:R-:W0:Y:S02]  /*0050*/  LDC R11, c[0x0][0x360] ;  /* 0x0000d800ff0b7b82 */ /* 0x000e240000000800 */
[----:B0-----:R-:W-:-:S05]  /*0060*/  IMAD R11, R11, UR4, R0 ;  /* 0x000000040b0b7c24 */ /* 0x001fca000f8e0200 */
[----:B-1----:R-:W-:-:S04]  /*0070*/  ISETP.GE.AND P0, PT, R11, UR5, PT ;  /* 0x000000050b007c0c */ /* 0x002fc8000bf06270 */
[----:B--2---:R-:W-:-:S13]  /*0080*/  ISETP.GE.OR P0, PT, R11, UR8, !P0 ;  /* 0x000000080b007c0c */ /* 0x004fda000c706670 */
[----:B------:R-:W-:Y:S05]  /*0090*/  @P0 EXIT ;  /* 0x000000000000094d */ /* 0x000fea0003800000 */
[----:B------:R-:W0:Y:S01]  /*00a0*/  LDC.64 R20, c[0x0][0x3a8] ;  /* 0x0000ea00ff147b82 */ /* 0x000e220000000a00 */
[----:B------:R-:W1:Y:S01]  /*00b0*/  LDCU.64 UR6, c[0x0][0x358] ;  /* 0x00006b00ff0677ac */ /* 0x000e620008000a00 */
[----:B------:R-:W2:Y:S01]  /*00c0*/  I2F.U32.RP R8, UR8 ;  /* 0x0000000800087d06 */ /* 0x000ea20008209000 */
[----:B------:R-:W3:Y:S05]  /*00d0*/  LDCU UR4, c[0x0][0x39c] ;  /* 0x00007380ff0477ac */ /* 0x000eea0008000800 */
[----:B------:R-:W4:Y:S01]  /*00e0*/  LDC.64 R24, c[0x0][0x390] ;  /* 0x0000e400ff187b82 */ /* 0x000f220000000a00 */
[----:B0-----:R-:W-:-:S05]  /*00f0*/  IMAD.WIDE R20, R11, 0x30, R20 ;  /* 0x000000300b147825 */ /* 0x001fca00078e0214 */
[----:B-1----:R-:W3:Y:S04]  /*0100*/  LDG.E.64 R12, desc[UR6][R20.64] ;  /* 0x00000006140c7981 */ /* 0x002ee8000c1e1b00 */
[----:B------:R-:W4:Y:S04]  /*0110*/  LDG.E.64 R2, desc[UR6][R20.64+0x10] ;  /* 0x0000100614027981 */ /* 0x000f28000c1e1b00 */
[----:B------:R-:W4:Y:S01]  /*0120*/  LDG.E.64 R4, desc[UR6][R20.64+0x8] ;  /* 0x0000080614047981 */ /* 0x000f22000c1e1b00 */
[----:B--2---:R-:W0:Y:S03]  /*0130*/  MUFU.RCP R8, R8 ;  /* 0x0000000800087308 */ /* 0x004e260000001000 */
[----:B------:R-:W5:Y:S01]  /*0140*/  LDG.E.64 R18, desc[UR6][R20.64+0x28] ;  /* 0x0000280614127981 */ /* 0x000f62000c1e1b00 */
[----:B---3--:R-:W-:-:S04]  /*0150*/  SHF.R.U32.HI R0, RZ, 0x2, R13 ;  /* 0x00000002ff007819 */ /* 0x008fc8000001160d */
[----:B------:R-:W-:Y:S01]  /*0160*/  LOP3.LUT R0, R0, R13, RZ, 0x3c, !PT ;  /* 0x0000000d00007212 */ /* 0x000fe200078e3cff */
[----:B----4-:R-:W-:Y:S01]  /*0170*/  IMAD.SHL.U32 R6, R3, 0x10, RZ ;  /* 0x0000001003067824 */ /* 0x010fe200078e00ff */
[----:B------:R-:W-:-:S03]  /*0180*/  SHF.R.U32.HI R9, RZ, 0x2, R4 ;  /* 0x00000002ff097819 */ /* 0x000fc60000011604 */
[----:B------:R-:W-:Y:S01]  /*0190*/  IMAD.SHL.U32 R7, R0, 0x2, RZ ;  /* 0x0000000200077824 */ /* 0x000fe200078e00ff */
[----:B------:R-:W-:Y:S01]  /*01a0*/  LOP3.LUT R4, R9, R4, RZ, 0x3c, !PT ;  /* 0x0000000409047212 */ /* 0x000fe200078e3cff */
[----:B0-----:R-:W-:-:S03]  /*01b0*/  VIADD R9, R8, 0xffffffe ;  /* 0x0ffffffe08097836 */ /* 0x001fc60000000000 */
[----:B------:R-:W-:Y:S01]  /*01c0*/  LOP3.LUT R7, R3, R6, R7, 0x96, !PT ;  /* 0x0000000603077212 */ /* 0x000fe200078e9607 */
[----:B------:R-:W-:Y:S01]  /*01d0*/  IMAD.MOV.U32 R8, RZ, RZ, RZ ;  /* 0x000000ffff087224 */ /* 0x000fe200078e00ff */
[----:B------:R-:W-:Y:S02]  /*01e0*/  SHF.R.U32.HI R6, RZ, 0x2, R5 ;  /* 0x00000002ff067819 */ /* 0x000fe40000011605 */
[----:B------:R-:W-:Y:S01]  /*01f0*/  LOP3.LUT R22, R7, R0, RZ, 0x3c, !PT ;  /* 0x0000000007167212 */ /* 0x000fe200078e3cff */
[----:B------:R-:W-:Y:S01]  /*0200*/  IMAD.SHL.U32 R0, R4, 0x2, RZ ;  /* 0x0000000204007824 */ /* 0x000fe200078e00ff */
[----:B------:R-:W-:Y:S01]  /*0210*/  LOP3.LUT R6, R6, R5, RZ, 0x3c, !PT ;  /* 0x0000000506067212 */ /* 0x000fe200078e3cff */
[----:B------:R-:W0:Y:S02]  /*0220*/  F2I.FTZ.U32.TRUNC.NTZ R9, R9 ;  /* 0x0000000900097305 */ /* 0x000e24000021f000 */
[----:B------:R-:W-:-:S05]  /*0230*/  IMAD.SHL.U32 R7, R22, 0x10, RZ ;  /* 0x0000001016077824 */ /* 0x000fca00078e00ff */
[----:B------:R-:W-:Y:S01]  /*0240*/  LOP3.LUT R7, R4, R0, R7, 0x96, !PT ;  /* 0x0000000004077212 */ /* 0x000fe200078e9607 */
[----:B------:R-:W-:-:S03]  /*0250*/  IMAD.SHL.U32 R0, R6, 0x2, RZ ;  /* 0x0000000206007824 */ /* 0x000fc600078e00ff */
[----:B------:R-:W-:Y:S02]  /*0260*/  LOP3.LUT R23, R7, R22, RZ, 0x3c, !PT ;  /* 0x0000001607177212 */ /* 0x000fe400078e3cff */
[----:B------:R-:W-:Y:S01]  /*0270*/  SHF.R.U32.HI R7, RZ, 0x2, R2 ;  /* 0x00000002ff077819 */ /* 0x000fe20000011602 */
[----:B0-----:R-:W-:Y:S01]  /*0280*/  IMAD.MOV R13, RZ, RZ, -R9 ;  /* 0x000000ffff0d7224 */ /* 0x001fe200078e0a09 */
[----:B------:R-:W-:Y:S01]  /*0290*/  IADD3 R4, PT, PT, R12, 0xb0f8a, R23 ;  /* 0x000b0f8a0c047810 */ /* 0x000fe20007ffe017 */
[----:B------:R-:W-:Y:S01]  /*02a0*/  IMAD.SHL.U32 R5, R23, 0x10, RZ ;  /* 0x0000001017057824 */ /* 0x000fe200078e00ff */
[----:B------:R-:W-:Y:S01]  /*02b0*/  LOP3.LUT R2, R7, R2, RZ, 0x3c, !PT ;  /* 0x0000000207027212 */ /* 0x000fe200078e3cff */
[----:B------:R-:W-:-:S03]  /*02c0*/  IMAD R13, R13, UR8, RZ ;  /* 0x000000080d0d7c24 */ /* 0x000fc6000f8e02ff */
[----:B------:R-:W-:-:S04]  /*02d0*/  LOP3.LUT R0, R6, R0, R5, 0x96, !PT ;  /* 0x0000000006007212 */ /* 0x000fc800078e9605 */
[----:B------:R-:W-:Y:S02]  /*02e0*/  LOP3.LUT R7, R0, R23, RZ, 0x3c, !PT ;  /* 0x0000001700077212 */ /* 0x000fe400078e3cff */
[----:B------:R-:W-:-:S03]  /*02f0*/  SHF.L.U32 R0, R2, 0x1, RZ ;  /* 0x0000000102007819 */ /* 0x000fc600000006ff */
[----:B------:R-:W-:-:S05]  /*0300*/  IMAD.SHL.U32 R5, R7, 0x10, RZ ;  /* 0x0000001007057824 */ /* 0x000fca00078e00ff */
[----:B------:R-:W-:Y:S01]  /*0310*/  LOP3.LUT R0, R2, R0, R5, 0x96, !PT ;  /* 0x0000000002007212 */ /* 0x000fe200078e9605 */
[----:B------:R-:W-:Y:S01]  /*0320*/  IMAD.HI.U32 R5, R9, R13, R8 ;  /* 0x0000000d09057227 */ /* 0x000fe200078e0008 */
[----:B------:R-:W-:Y:S02]  /*0330*/  IADD3 R8, PT, PT, R12, 0x10974f, R7 ;  /* 0x0010974f0c087810 */ /* 0x000fe40007ffe007 */
[----:B------:R-:W-:Y:S02]  /*0340*/  LOP3.LUT R9, R0, R7, RZ, 0x3c, !PT ;  /* 0x0000000700097212 */ /* 0x000fe400078e3cff */
[C---:B------:R-:W-:Y:S01]  /*0350*/  IADD3 R0, PT, PT, R12.reuse, 0x587c5, R22 ;  /* 0x000587c50c007810 */ /* 0x040fe20007ffe016 */
[----:B------:R-:W-:Y:S01]  /*0360*/  IMAD.HI.U32 R6, R5, R4, RZ ;  /* 0x0000000405067227 */ /* 0x000fe200078e00ff */
[----:B------:R-:W-:-:S03]  /*0370*/  IADD3 R14, PT, PT, R12, 0x161f14, R9 ;  /* 0x00161f140c0e7810 */ /* 0x000fc60007ffe009 */
[----:B------:R-:W-:-:S04]  /*0380*/  IMAD.HI.U32 R2, R5, R0, RZ ;  /* 0x0000000005027227 */ /* 0x000fc800078e00ff */
[----:B------:R-:W-:-:S04]  /*0390*/  IMAD.HI.U32 R10, R5, R8, RZ ;  /* 0x00000008050a7227 */ /* 0x000fc800078e00ff */
[----:B------:R-:W-:Y:S02]  /*03a0*/  IMAD.MOV R15, RZ, RZ, -R6 ;  /* 0x000000ffff0f7224 */ /* 0x000fe400078e0a06 */
[----:B------:R-:W-:Y:S02]  /*03b0*/  IMAD.MOV R13, RZ, RZ, -R2 ;  /* 0x000000ffff0d7224 */ /* 0x000fe400078e0a02 */
[----:B------:R-:W-:Y:S02]  /*03c0*/  IMAD.MOV R17, RZ, RZ, -R10 ;  /* 0x000000ffff117224 */ /* 0x000fe400078e0a0a */
[----:B------:R-:W-:Y:S02]  /*03d0*/  IMAD R4, R15, UR8, R4 ;  /* 0x000000080f047c24 */ /* 0x000fe4000f8e0204 */
[----:B------:R-:W-:Y:S02]  /*03e0*/  IMAD R0, R13, UR8, R0 ;  /* 0x000000080d007c24 */ /* 0x000fe4000f8e0200 */
[----:B------:R-:W-:Y:S01]  /*03f0*/  IMAD.HI.U32 R5, R5, R14, RZ ;  /* 0x0000000e05057227 */ /* 0x000fe200078e00ff */
[----:B------:R-:W-:-:S02]  /*0400*/  ISETP.GE.U32.AND P1, PT, R4, UR8, PT ;  /* 0x0000000804007c0c */ /* 0x000fc4000bf26070 */
[----:B------:R-:W-:Y:S01]  /*0410*/  ISETP.GE.U32.AND P0, PT, R0, UR8, PT ;  /* 0x0000000800007c0c */ /* 0x000fe2000bf06070 */
[----:B------:R-:W-:Y:S02]  /*0420*/  IMAD R2, R17, UR8, R8 ;  /* 0x0000000811027c24 */ /* 0x000fe4000f8e0208 */
[----:B------:R-:W-:Y:S01]  /*0430*/  IMAD.MOV R5, RZ, RZ, -R5 ;  /* 0x000000ffff057224 */ /* 0x000fe200078e0a05 */
[----:B------:R-:W5:Y:S02]  /*0440*/  LDG.E.64 R16, desc[UR6][R20.64+0x18] ;  /* 0x0000180614107981 */ /* 0x000f64000c1e1b00 */
[----:B------:R-:W-:Y:S01]  /*0450*/  ISETP.GE.U32.AND P2, PT, R2, UR8, PT ;  /* 0x0000000802007c0c */ /* 0x000fe2000bf46070 */
[----:B------:R-:W-:Y:S01]  /*0460*/  IMAD R14, R5, UR8, R14 ;  /* 0x00000008050e7c24 */ /* 0x000fe2000f8e020e */
[----:B------:R-:W-:-:S03]  /*0470*/  LOP3.LUT R5, RZ, UR8, RZ, 0x33, !PT ;  /* 0x00000008ff057c12 */ /* 0x000fc6000f8e33ff */
[----:B------:R-:W-:Y:S01]  /*0480*/  @P1 VIADD R4, R4, -UR8 ;  /* 0x8000000804041c36 */ /* 0x000fe20008000000 */
[----:B------:R-:W-:Y:S01]  /*0490*/  ISETP.GE.U32.AND P3, PT, R14, UR8, PT ;  /* 0x000000080e007c0c */ /* 0x000fe2000bf66070 */
[----:B------:R-:W-:Y:S01]  /*04a0*/  @P0 VIADD R0, R0, -UR8 ;  /* 0x8000000800000c36 */ /* 0x000fe20008000000 */
[----:B------:R-:W-:-:S04]  /*04b0*/  ISETP.NE.U32.AND P1, PT, RZ, UR8, PT ;  /* 0x00000008ff007c0c */ /* 0x000fc8000bf25070 */
[----:B------:R-:W-:Y:S02]  /*04c0*/  ISETP.GE.U32.AND P0, PT, R0, UR8, PT ;  /* 0x0000000800007c0c */ /* 0x000fe4000bf06070 */
[----:B------:R-:W-:Y:S02]  /*04d0*/  @P2 IADD3 R2, PT, PT, R2, -UR8, RZ ;  /* 0x8000000802022c10 */ /* 0x000fe4000fffe0ff */
[----:B------:R-:W-:-:S03]  /*04e0*/  ISETP.GE.U32.AND P2, PT, R4, UR8, PT ;  /* 0x0000000804007c0c */ /* 0x000fc6000bf46070 */
[----:B------:R-:W-:Y:S01]  /*04f0*/  @P3 VIADD R14, R14, -UR8 ;  /* 0x800000080e0e3c36 */ /* 0x000fe20008000000 */
[----:B------:R-:W-:-:S04]  /*0500*/  ISETP.GE.U32.AND P3, PT, R2, UR8, PT ;  /* 0x0000000802007c0c */ /* 0x000fc8000bf66070 */
[----:B------:R-:W-:Y:S01]  /*0510*/  ISETP.GE.U32.AND P4, PT, R14, UR8, PT ;  /* 0x000000080e007c0c */ /* 0x000fe2000bf86070 */
[----:B------:R-:W-:-:S04]  /*0520*/  @P0 VIADD R0, R0, -UR8 ;  /* 0x8000000800000c36 */ /* 0x000fc80008000000 */
[----:B------:R-:W-:Y:S01]  /*0530*/  @P2 VIADD R4, R4, -UR8 ;  /* 0x8000000804042c36 */ /* 0x000fe20008000000 */
[----:B------:R-:W-:-:S03]  /*0540*/  SEL R8, R5, R0, !P1 ;  /* 0x0000000005087207 */ /* 0x000fc60004800000 */
[----:B------:R-:W-:Y:S01]  /*0550*/  @P3 VIADD R2, R2, -UR8 ;  /* 0x8000000802023c36 */ /* 0x000fe20008000000 */
[----:B------:R-:W-:Y:S01]  /*0560*/  SEL R29, R5, R4, !P1 ;  /* 0x00000004051d7207 */ /* 0x000fe20004800000 */
[----:B------:R-:W-:-:S03]  /*0570*/  IMAD.WIDE R34, R8, 0x4, R24 ;  /* 0x0000000408227825 */ /* 0x000fc600078e0218 */
[----:B------:R-:W-:Y:S01]  /*0580*/  SEL R27, R5, R2, !P1 ;  /* 0x00000002051b7207 */ /* 0x000fe20004800000 */
[----:B------:R-:W-:Y:S01]  /*0590*/  @P4 VIADD R14, R14, -UR8 ;  /* 0x800000080e0e4c36 */ /* 0x000fe20008000000 */
[----:B------:R-:W2:Y:S01]  /*05a0*/  LDG.E R4, desc[UR6][R34.64] ;  /* 0x0000000622047981 */ /* 0x000ea2000c1e1900 */
[----:B------:R-:W-:-:S03]  /*05b0*/  IMAD.WIDE R30, R29, 0x4, R24 ;  /* 0x000000041d1e7825 */ /* 0x000fc600078e0218 */
[----:B------:R-:W-:Y:S01]  /*05c0*/  SEL R0, R5, R14, !P1 ;  /* 0x0000000e05007207 */ /* 0x000fe20004800000 */
[--C-:B------:R-:W-:Y:S01]  /*05d0*/  IMAD.WIDE R14, R27, 0x4, R24.reuse ;  /* 0x000000041b0e7825 */ /* 0x100fe200078e0218 */
[----:B------:R-:W5:Y:S03]  /*05e0*/  LDG.E R5, desc[UR6][R20.64+0x20] ;  /* 0x0000200614057981 */ /* 0x000f66000c1e1900 */
[----:B------:R-:W-:Y:S01]  /*05f0*/  IMAD.WIDE R24, R0, 0x4, R24 ;  /* 0x0000000400187825 */ /* 0x000fe200078e0218 */
[----:B------:R-:W2:Y:S04]  /*0600*/  LDG.E R31, desc[UR6][R30.64] ;  /* 0x000000061e1f7981 */ /* 0x000ea8000c1e1900 */
[----:B------:R0:W3:Y:S04]  /*0610*/  LDG.E R10, desc[UR6][R14.64] ;  /* 0x000000060e0a7981 */ /* 0x0000e8000c1e1900 */
[----:B------:R1:W3:Y:S01]  /*0620*/  LDG.E R33, desc[UR6][R24.64] ;  /* 0x0000000618217981 */ /* 0x0002e2000c1e1900 */
[----:B------:R-:W-:-:S04]  /*0630*/  SHF.R.U32.HI R2, RZ, 0x2, R3 ;  /* 0x00000002ff027819 */ /* 0x000fc80000011603 */
[----:B------:R-:W-:Y:S01]  /*0640*/  LOP3.LUT R2, R2, R3, RZ, 0x3c, !PT ;  /* 0x0000000302027212 */ /* 0x000fe200078e3cff */
[----:B------:R-:W-:Y:S01]  /*0650*/  IMAD.SHL.U32 R3, R9, 0x10, RZ ;  /* 0x0000001009037824 */ /* 0x000fe200078e00ff */
[----:B0-----:R-:W0:Y:S03]  /*0660*/  LDC.64 R14, c[0x0][0x388] ;  /* 0x0000e200ff0e7b82 */ /* 0x001e260000000a00 */
[----:B------:R-:W-:Y:S02]  /*0670*/  IMAD.SHL.U32 R6, R2, 0x2, RZ ;  /* 0x0000000202067824 */ /* 0x000fe400078e00ff */
[----:B------:R-:W-:-:S03]  /*0680*/  VIADD R13, R12, 0x1ba6d9 ;  /* 0x001ba6d90c0d7836 */ /* 0x000fc60000000000 */
[----:B------:R-:W-:Y:S01]  /*0690*/  LOP3.LUT R6, R2, R6, R3, 0x96, !PT ;  /* 0x0000000602067212 */ /* 0x000fe200078e9603 */
[----:B-1----:R-:W1:Y:S03]  /*06a0*/  LDC.64 R24, c[0x0][0x380] ;  /* 0x0000e000ff187b82 */ /* 0x002e660000000a00 */
[----:B------:R-:W-:-:S04]  /*06b0*/  LOP3.LUT R6, R6, R9, RZ, 0x3c, !PT ;  /* 0x0000000906067212 */ /* 0x000fc800078e3cff */
[----:B------:R-:W-:Y:S01]  /*06c0*/  IADD3 R2, PT, PT, R6, R13, RZ ;  /* 0x0000000d06027210 */ /* 0x000fe20007ffe0ff */
[----:B------:R-:W-:-:S03]  /*06d0*/  IMAD.MOV.U32 R3, RZ, RZ, 0x2f800000 ;  /* 0x2f800000ff037424 */ /* 0x000fc600078e00ff */
[----:B------:R-:W-:-:S05]  /*06e0*/  I2FP.F32.U32 R2, R2 ;  /* 0x0000000200027245 */ /* 0x000fca0000201000 */
[----:B------:R-:W-:-:S06]  /*06f0*/  FFMA R2, R2, R3, 1.1641532182693481445e-10 ;  /* 0x2f00000002027423 */ /* 0x000fcc0000000003 */
[----:B------:R-:W4:Y:S01]  /*0700*/  F2F.F64.F32 R2, R2 ;  /* 0x0000000200027310 */ /* 0x000f220000201800 */
[----:B------:R-:W-:Y:S01]  /*0710*/  UMOV UR5, 0x3feccccc ;  /* 0x3feccccc00057882 */ /* 0x000fe20000000000 */
[----:B------:R-:W-:Y:S01]  /*0720*/  BSSY.RECONVERGENT B0, `(.L_x_0) ;  /* 0x000052b000007945 */ /* 0x000fe20003800200 */
[----:B--2---:R-:W-:Y:S01]  /*0730*/  ISETP.GE.AND P0, PT, R4, R31, PT ;  /* 0x0000001f0400720c */ /* 0x004fe20003f06270 */
[----:B------:R-:W-:Y:S01]  /*0740*/  IMAD.U32 R4, RZ, RZ, UR4 ;  /* 0x00000004ff047e24 */ /* 0x000fe2000f8e00ff */
[----:B------:R-:W-:Y:S02]  /*0750*/  UMOV UR4, 0xcccccccd ;  /* 0xcccccccd00047882 */ /* 0x000fe40000000000 */
[----:B------:R-:W-:-:S03]  /*0760*/  SEL R29, R8, R29, !P0 ;  /* 0x0000001d081d7207 */ /* 0x000fc60004000000 */
[----:B----4-:R-:W-:Y:S01]  /*0770*/  DSETP.GEU.AND P0, PT, R2, UR4, PT ;  /* 0x0000000402007e2a */ /* 0x010fe2000bf0e000 */
[----:B---3--:R-:W-:-:S04]  /*0780*/  ISETP.GE.AND P1, PT, R10, R33, PT ;  /* 0x000000210a00720c */ /* 0x008fc80003f26270 */
[----:B------:R-:W-:Y:S01]  /*0790*/  SEL R31, R27, R0, !P1 ;  /* 0x000000001b1f7207 */ /* 0x000fe20004800000 */
[-C--:B------:R-:W-:Y:S02]  /*07a0*/  IMAD R11, R11, R4.reuse, RZ ;  /* 0x000000040b0b7224 */ /* 0x080fe400078e02ff */
[-C--:B------:R-:W-:Y:S02]  /*07b0*/  IMAD R27, R29, R4.reuse, RZ ;  /* 0x000000041d1b7224 */ /* 0x080fe400078e02ff */
[----:B------:R-:W-:Y:S02]  /*07c0*/  IMAD R8, R31, R4, RZ ;  /* 0x000000041f087224 */ /* 0x000fe400078e02ff */
[----:B0-----:R-:W-:-:S03]  /*07d0*/  IMAD.WIDE R14, R11, 0x4, R14 ;  /* 0x000000040b0e7825 */ /* 0x001fc600078e020e */
[----:B------:R-:W-:Y:S01]  /*07e0*/  SHF.R.S32.HI R10, RZ, 0x1f, R8 ;  /* 0x0000001fff0a7819 */ /* 0x000fe20000011408 */
[----:B-1----:R-:W-:Y:S01]  /*07f0*/  IMAD.WIDE R24, R27, 0x4, R24 ;  /* 0x000000041b187825 */ /* 0x002fe200078e0218 */
[----:B------:R-:W-:Y:S06]  /*0800*/  @!P0 BRA `(.L_x_1) ;  /* 0x0000000800148947 */ /* 0x000fec0003800000 */
[----:B------:R-:W-:Y:S01]  /*0810*/  ISETP.GE.AND P0, PT, R4, 0x1, PT ;  /* 0x000000010400780c */ /* 0x000fe20003f06270 */
[----:B------:R-:W-:Y:S02]  /*0820*/  IMAD.MOV.U32 R3, RZ, RZ, R13 ;  /* 0x000000ffff037224 */ /* 0x000fe400078e000d */
[----:B------:R-:W-:Y:S02]  /*0830*/  IMAD.MOV.U32 R2, RZ, RZ, R6 ;  /* 0x000000ffff027224 */ /* 0x000fe400078e0006 */
[----:B------:R-:W-:Y:S02]  /*0840*/  IMAD.MOV.U32 R0, RZ, RZ, R9 ;  /* 0x000000ffff007224 */ /* 0x000fe400078e0009 */
[----:B------:R-:W-:-:S06]  /*0850*/  IMAD.MOV.U32 R12, RZ, RZ, R7 ;  /* 0x000000ffff0c7224 */ /* 0x000fcc00078e0007 */
[----:B------:R-:W-:Y:S05]  /*0860*/  @!P0 BRA `(.L_x_2) ;  /* 0x0000005000588947 */ /* 0x000fea0003800000 */
[C---:B------:R-:W-:Y:S01]  /*0870*/  VIADD R0, R4.reuse, 0xffffffff ;  /* 0xffffffff04007836 */ /* 0x040fe20000000000 */
[----:B------:R-:W-:Y:S01]  /*0880*/  LOP3.LUT P0, R30, R4, 0xf, RZ, 0xc0, !PT ;  /* 0x0000000f041e7812 */ /* 0x000fe2000780c0ff */
[----:B------:R-:W-:Y:S01]  /*0890*/  IMAD.MOV.U32 R2, RZ, RZ, R6 ;  /* 0x000000ffff027224 */ /* 0x000fe200078e0006 */
[----:B------:R-:W-:Y:S02]  /*08a0*/  MOV R31, RZ ;  /* 0x000000ff001f7202 */ /* 0x000fe40000000f00 */
[----:B------:R-:W-:-:S13]  /*08b0*/  ISETP.GE.U32.AND P1, PT, R0, 0xf, PT ;  /* 0x0000000f0000780c */ /* 0x000fda0003f26070 */
[----:B------:R-:W-:Y:S05]  /*08c0*/  @!P1 BRA `(.L_x_3) ;  /* 0x0000000000c49947 */ /* 0x000fea0003800000 */
[----:B------:R-:W-:Y:S02]  /*08d0*/  IADD3 R32, P1, PT, R24, 0x20, RZ ;  /* 0x0000002018207810 */ /* 0x000fe40007f3e0ff */
[----:B------:R-:W-:Y:S02]  /*08e0*/  IADD3 R10, P2, PT, R14, 0x20, RZ ;  /* 0x000000200e0a7810 */ /* 0x000fe40007f5e0ff */
[----:B------:R-:W-:Y:S01]  /*08f0*/  LOP3.LUT R31, R4, 0x7ffffff0, RZ, 0xc0, !PT ;  /* 0x7ffffff0041f7812 */ /* 0x000fe200078ec0ff */
[----:B------:R-:W-:Y:S02]  /*0900*/  IMAD.X R33, RZ, RZ, R25, P1 ;  /* 0x000000ffff217224 */ /* 0x000fe400008e0619 */
[----:B------:R-:W-:Y:S02]  /*0910*/  IMAD.X R26, RZ, RZ, R15, P2 ;  /* 0x000000ffff1a7224 */ /* 0x000fe400010e060f */
[----:B------:R-:W-:-:S07]  /*0920*/  IMAD.MOV R0, RZ, RZ, -R31 ;  /* 0x000000ffff007224 */ /* 0x000fce00078e0a1f */
.L_x_4:
[----:B------:R-:W-:Y:S02]  /*0930*/  IMAD.MOV.U32 R12, RZ, RZ, R32 ;  /* 0x000000ffff0c7224 */ /* 0x000fe400078e0020 */
[----:B------:R-:W-:-:S05]  /*0940*/  IMAD.MOV.U32 R13, RZ, RZ, R33 ;  /* 0x000000ffff0d7224 */ /* 0x000fca00078e0021 */
[----:B------:R-:W2:Y:S01]  /*0950*/  LDG.E R33, desc[UR6][R12.64+-0x20] ;  /* 0xffffe0060c217981 */ /* 0x000ea2000c1e1900 */
[----:B-1----:R-:W-:Y:S02]  /*0960*/  IMAD.MOV.U32 R28, RZ, RZ, R10 ;  /* 0x000000ffff1c7224 */ /* 0x002fe400078e000a */
[----:B------:R-:W-:-:S05]  /*0970*/  IMAD.MOV.U32 R29, RZ, RZ, R26 ;  /* 0x000000ffff1d7224 */ /* 0x000fca00078e001a */
[----:B--2---:R0:W-:Y:S04]  /*0980*/  STG.E desc[UR6][R28.64+-0x20], R33 ;  /* 0xffffe0211c007986 */ /* 0x0041e8000c101906 */
[----:B------:R-:W2:Y:S04]  /*0990*/  LDG.E R35, desc[UR6][R12.64+-0x1c] ;  /* 0xffffe4060c237981 */ /* 0x000ea8000c1e1900 */
[----:B--2---:R1:W-:Y:S04]  /*09a0*/  STG.E desc[UR6][R28.64+-0x1c], R35 ;  /* 0xffffe4231c007986 */ /* 0x0043e8000c101906 */
[----:B------:R-:W2:Y:S04]  /*09b0*/  LDG.E R37, desc[UR6][R12.64+-0x18] ;  /* 0xffffe8060c257981 */ /* 0x000ea8000c1e1900 */
[----:B--2---:R2:W-:Y:S04]  /*09c0*/  STG.E desc[UR6][R28.64+-0x18], R37 ;  /* 0xffffe8251c007986 */ /* 0x0045e8000c101906 */
[----:B------:R-:W3:Y:S04]  /*09d0*/  LDG.E R8, desc[UR6][R12.64+-0x14] ;  /* 0xffffec060c087981 */ /* 0x000ee8000c1e1900 */
[----:B---3--:R3:W-:Y:S04]  /*09e0*/  STG.E desc[UR6][R28.64+-0x14], R8 ;  /* 0xffffec081c007986 */ /* 0x0087e8000c101906 */
[----:B------:R-:W4:Y:S04]  /*09f0*/  LDG.E R10, desc[UR6][R12.64+-0x10] ;  /* 0xfffff0060c0a7981 */ /* 0x000f28000c1e1900 */
[----:B----4-:R4:W-:Y:S04]  /*0a00*/  STG.E desc[UR6][R28.64+-0x10], R10 ;  /* 0xfffff00a1c007986 */ /* 0x0109e8000c101906 */
[----:B------:R-:W2:Y:S04]  /*0a10*/  LDG.E R26, desc[UR6][R12.64+-0xc] ;  /* 0xfffff4060c1a7981 */ /* 0x000ea8000c1e1900 */
[----:B--2---:R2:W-:Y:S04]  /*0a20*/  STG.E desc[UR6][R28.64+-0xc], R26 ;  /* 0xfffff41a1c007986 */ /* 0x0045e8000c101906 */
[----:B0-----:R-:W3:Y:S04]  /*0a30*/  LDG.E R33, desc[UR6][R12.64+-0x8] ;  /* 0xfffff8060c217981 */ /* 0x001ee8000c1e1900 */
[----:B---3--:R0:W-:Y:S04]  /*0a40*/  STG.E desc[UR6][R28.64+-0x8], R33 ;  /* 0xfffff8211c007986 */ /* 0x0081e8000c101906 */
[----:B-1----:R-:W3:Y:S04]  /*0a50*/  LDG.E R35, desc[UR6][R12.64+-0x4] ;  /* 0xfffffc060c237981 */ /* 0x002ee8000c1e1900 */
[----:B---3--:R1:W-:Y:S04]  /*0a60*/  STG.E desc[UR6][R28.64+-0x4], R35 ;  /* 0xfffffc231c007986 */ /* 0x0083e8000c101906 */
[----:B------:R-:W3:Y:S04]  /*0a70*/  LDG.E R37, desc[UR6][R12.64] ;  /* 0x000000060c257981 */ /* 0x000ee8000c1e1900 */
[----:B---3--:R3:W-:Y:S04]  /*0a80*/  STG.E desc[UR6][R28.64], R37 ;  /* 0x000000251c007986 */ /* 0x0087e8000c101906 */
[----:B------:R-:W4:Y:S04]  /*0a90*/  LDG.E R8, desc[UR6][R12.64+0x4] ;  /* 0x000004060c087981 */ /* 0x000f28000c1e1900 */
[----:B----4-:R4:W-:Y:S04]  /*0aa0*/  STG.E desc[UR6][R28.64+0x4], R8 ;  /* 0x000004081c007986 */ /* 0x0109e8000c101906 */
[----:B------:R-:W2:Y:S04]  /*0ab0*/  LDG.E R10, desc[UR6][R12.64+0x8] ;  /* 0x000008060c0a7981 */ /* 0x000ea8000c1e1900 */
[----:B--2---:R2:W-:Y:S04]  /*0ac0*/  STG.E desc[UR6][R28.64+0x8], R10 ;  /* 0x0000080a1c007986 */ /* 0x0045e8000c101906 */
[----:B------:R-:W3:Y:S04]  /*0ad0*/  LDG.E R26, desc[UR6][R12.64+0xc] ;  /* 0x00000c060c1a7981 */ /* 0x000ee8000c1e1900 */
[----:B---3--:R3:W-:Y:S04]  /*0ae0*/  STG.E desc[UR6][R28.64+0xc], R26 ;  /* 0x00000c1a1c007986 */ /* 0x0087e8000c101906 */
[----:B0-----:R-:W4:Y:S04]  /*0af0*/  LDG.E R33, desc[UR6][R12.64+0x10] ;  /* 0x000010060c217981 */ /* 0x001f28000c1e1900 */
[----:B----4-:R0:W-:Y:S04]  /*0b00*/  STG.E desc[UR6][R28.64+0x10], R33 ;  /* 0x000010211c007986 */ /* 0x0101e8000c101906 */
[----:B-1----:R-:W4:Y:S04]  /*0b10*/  LDG.E R35, desc[UR6][R12.64+0x14] ;  /* 0x000014060c237981 */ /* 0x002f28000c1e1900 */
[----:B----4-:R1:W-:Y:S04]  /*0b20*/  STG.E desc[UR6][R28.64+0x14], R35 ;  /* 0x000014231c007986 */ /* 0x0103e8000c101906 */
[----:B------:R-:W4:Y:S04]  /*0b30*/  LDG.E R37, desc[UR6][R12.64+0x18] ;  /* 0x000018060c257981 */ /* 0x000f28000c1e1900 */
[----:B----4-:R1:W-:Y:S04]  /*0b40*/  STG.E desc[UR6][R28.64+0x18], R37 ;  /* 0x000018251c007986 */ /* 0x0103e8000c101906 */
[----:B------:R-:W4:Y:S01]  /*0b50*/  LDG.E R8, desc[UR6][R12.64+0x1c] ;  /* 0x00001c060c087981 */ /* 0x000f22000c1e1900 */
[----:B------:R-:W-:Y:S01]  /*0b60*/  VIADD R0, R0, 0x10 ;  /* 0x0000001000007836 */ /* 0x000fe20000000000 */
[----:B--2---:R-:W-:-:S02]  /*0b70*/  IADD3 R10, P3, PT, R28, 0x40, RZ ;  /* 0x000000401c0a7810 */ /* 0x004fc40007f7e0ff */
[----:B------:R-:W-:Y:S02]  /*0b80*/  IADD3 R32, P2, PT, R12, 0x40, RZ ;  /* 0x000000400c207810 */ /* 0x000fe40007f5e0ff */
[----:B------:R-:W-:Y:S01]  /*0b90*/  ISETP.NE.AND P1, PT, R0, RZ, PT ;  /* 0x000000ff0000720c */ /* 0x000fe20003f25270 */
[----:B---3--:R-:W-:Y:S01]  /*0ba0*/  IMAD.X R26, RZ, RZ, R29, P3 ;  /* 0x000000ffff1a7224 */ /* 0x008fe200018e061d */
[----:B0-----:R-:W-:Y:S01]  /*0bb0*/  IADD3.X R33, PT, PT, RZ, R13, RZ, P2, !PT ;  /* 0x0000000dff217210 */ /* 0x001fe200017fe4ff */
[----:B----4-:R1:W-:Y:S10]  /*0bc0*/  STG.E desc[UR6][R28.64+0x1c], R8 ;  /* 0x00001c081c007986 */ /* 0x0103f4000c101906 */
[----:B------:R-:W-:Y:S05]  /*0bd0*/  @P1 BRA `(.L_x_4) ;  /* 0xfffffffc00541947 */ /* 0x000fea000383ffff */
.L_x_3:
[----:B------:R-:W-:Y:S02]  /*0be0*/  IMAD.MOV.U32 R0, RZ, RZ, R9 ;  /* 0x000000ffff007224 */ /* 0x000fe400078e0009 */
[----:B------:R-:W-:Y:S01]  /*0bf0*/  IMAD.MOV.U32 R12, RZ, RZ, R7 ;  /* 0x000000ffff0c7224 */ /* 0x000fe200078e0007 */
[----:B------:R-:W-:Y:S06]  /*0c00*/  @!P0 BRA `(.L_x_2) ;  /* 0x0000004c00708947 */ /* 0x000fec0003800000 */
[----:B------:R-:W-:-:S13]  /*0c10*/  ISETP.GE.U32.AND P0, PT, R30, 0x8, PT ;  /* 0x000000081e00780c */ /* 0x000fda0003f06070 */
[----:B-1----:R-:W-:-:S05]  /*0c20*/  @P0 IMAD.WIDE.U32 R28, R31, 0x4, R24 ;  /* 0x000000041f1c0825 */ /* 0x002fca00078e0018 */
[----:B------:R-:W2:Y:S01]  /*0c30*/  @P0 LDG.E R13, desc[UR6][R28.64] ;  /* 0x000000061c0d0981 */ /* 0x000ea2000c1e1900 */
[----:B------:R-:W-:-:S05]  /*0c40*/  @P0 IMAD.WIDE.U32 R32, R31, 0x4, R14 ;  /* 0x000000041f200825 */ /* 0x000fca00078e000e */
[----:B--2---:R0:W-:Y:S04]  /*0c50*/  @P0 STG.E desc[UR6][R32.64], R13 ;  /* 0x0000000d20000986 */ /* 0x0041e8000c101906 */
[----:B------:R-:W2:Y:S04]  /*0c60*/  @P0 LDG.E R35, desc[UR6][R28.64+0x4] ;  /* 0x000004061c230981 */ /* 0x000ea8000c1e1900 */
[----:B--2---:R1:W-:Y:S04]  /*0c70*/  @P0 STG.E desc[UR6][R32.64+0x4], R35 ;  /* 0x0000042320000986 */ /* 0x0043e8000c101906 */
[----:B------:R-:W2:Y:S04]  /*0c80*/  @P0 LDG.E R37, desc[UR6][R28.64+0x8] ;  /* 0x000008061c250981 */ /* 0x000ea8000c1e1900 */
[----:B--2---:R-:W-:Y:S04]  /*0c90*/  @P0 STG.E desc[UR6][R32.64+0x8], R37 ;  /* 0x0000082520000986 */ /* 0x004fe8000c101906 */
[----:B------:R-:W2:Y:S04]  /*0ca0*/  @P0 LDG.E R0, desc[UR6][R28.64+0xc] ;  /* 0x00000c061c000981 */ /* 0x000ea8000c1e1900 */
[----:B--2---:R2:W-:Y:S04]  /*0cb0*/  @P0 STG.E desc[UR6][R32.64+0xc], R0 ;  /* 0x00000c0020000986 */ /* 0x0045e8000c101906 */
[----:B------:R-:W3:Y:S04]  /*0cc0*/  @P0 LDG.E R8, desc[UR6][R28.64+0x10] ;  /* 0x000010061c080981 */ /* 0x000ee8000c1e1900 */
[----:B---3--:R3:W-:Y:S04]  /*0cd0*/  @P0 STG.E desc[UR6][R32.64+0x10], R8 ;  /* 0x0000100820000986 */ /* 0x0087e8000c101906 */
[----:B------:R-:W4:Y:S04]  /*0ce0*/  @P0 LDG.E R10, desc[UR6][R28.64+0x14] ;  /* 0x000014061c0a0981 */ /* 0x000f28000c1e1900 */
[----:B----4-:R3:W-:Y:S04]  /*0cf0*/  @P0 STG.E desc[UR6][R32.64+0x14], R10 ;  /* 0x0000140a20000986 */ /* 0x0107e8000c101906 */
[----:B0-----:R-:W4:Y:S04]  /*0d00*/  @P0 LDG.E R13, desc[UR6][R28.64+0x18] ;  /* 0x000018061c0d0981 */ /* 0x001f28000c1e1900 */
[----:B----4-:R3:W-:Y:S04]  /*0d10*/  @P0 STG.E desc[UR6][R32.64+0x18], R13 ;  /* 0x0000180d20000986 */ /* 0x0107e8000c101906 */
[----:B-1----:R-:W4:Y:S01]  /*0d20*/  @P0 LDG.E R35, desc[UR6][R28.64+0x1c] ;  /* 0x00001c061c230981 */ /* 0x002f22000c1e1900 */
[----:B------:R-:W-:Y:S01]  /*0d30*/  LOP3.LUT P1, R26, R4, 0x7, RZ, 0xc0, !PT ;  /* 0x00000007041a7812 */ /* 0x000fe2000782c0ff */
[----:B------:R-:W-:-:S02]  /*0d40*/  IMAD.MOV.U32 R2, RZ, RZ, R6 ;  /* 0x000000ffff027224 */ /* 0x000fc400078e0006 */
[----:B--2---:R-:W-:Y:S02]  /*0d50*/  IMAD.MOV.U32 R0, RZ, RZ, R9 ;  /* 0x000000ffff007224 */ /* 0x004fe400078e0009 */
[----:B------:R-:W-:Y:S02]  /*0d60*/  IMAD.MOV.U32 R12, RZ, RZ, R7 ;  /* 0x000000ffff0c7224 */ /* 0x000fe400078e0007 */
[----:B------:R-:W-:Y:S01]  /*0d70*/  @P0 VIADD R31, R31, 0x8 ;  /* 0x000000081f1f0836 */ /* 0x000fe20000000000 */
[----:B----4-:R3:W-:Y:S05]  /*0d80*/  @P0 STG.E desc[UR6][R32.64+0x1c], R35 ;  /* 0x00001c2320000986 */ /* 0x0107ea000c101906 */
[----:B------:R-:W-:Y:S05]  /*0d90*/  @!P1 BRA `(.L_x_2) ;  /* 0x0000004c000c9947 */ /* 0x000fea0003800000 */
[----:B------:R-:W-:-:S13]  /*0da0*/  ISETP.GE.U32.AND P0, PT, R26, 0x4, PT ;  /* 0x000000041a00780c */ /* 0x000fda0003f06070 */
[----:B------:R-:W-:-:S05]  /*0db0*/  @P0 IMAD.WIDE.U32 R28, R31, 0x4, R24 ;  /* 0x000000041f1c0825 */ /* 0x000fca00078e0018 */
[----:B---3--:R-:W2:Y:S01]  /*0dc0*/  @P0 LDG.E R13, desc[UR6][R28.64] ;  /* 0x000000061c0d0981 */ /* 0x008ea2000c1e1900 */
[----:B------:R-:W-:-:S05]  /*0dd0*/  @P0 IMAD.WIDE.U32 R24, R31, 0x4, R14 ;  /* 0x000000041f180825 */ /* 0x000fca00078e000e */
[----:B--2---:R0:W-:Y:S04]  /*0de0*/  @P0 STG.E desc[UR6][R24.64], R13 ;  /* 0x0000000d18000986 */ /* 0x0041e8000c101906 */
[----:B------:R-:W2:Y:S04]  /*0df0*/  @P0 LDG.E R33, desc[UR6][R28.64+0x4] ;  /* 0x000004061c210981 */ /* 0x000ea8000c1e1900 */
[----:B--2---:R0:W-:Y:S04]  /*0e00*/  @P0 STG.E desc[UR6][R24.64+0x4], R33 ;  /* 0x0000042118000986 */ /* 0x0041e8000c101906 */
[----:B------:R-:W2:Y:S04]  /*0e10*/  @P0 LDG.E R35, desc[UR6][R28.64+0x8] ;  /* 0x000008061c230981 */ /* 0x000ea8000c1e1900 */
[----:B--2---:R0:W-:Y:S04]  /*0e20*/  @P0 STG.E desc[UR6][R24.64+0x8], R35 ;  /* 0x0000082318000986 */ /* 0x0041e8000c101906 */
[----:B------:R-:W2:Y:S01]  /*0e30*/  @P0 LDG.E R37, desc[UR6][R28.64+0xc] ;  /* 0x00000c061c250981 */ /* 0x000ea2000c1e1900 */
[----:B------:R-:W-:Y:S01]  /*0e40*/  LOP3.LUT R8, R4, 0x3, RZ, 0xc0, !PT ;  /* 0x0000000304087812 */ /* 0x000fe200078ec0ff */
[----:B------:R-:W-:Y:S01]  /*0e50*/  IMAD.MOV.U32 R2, RZ, RZ, R6 ;  /* 0x000000ffff027224 */ /* 0x000fe200078e0006 */
[----:B------:R-:W-:Y:S01]  /*0e60*/  MOV R0, R9 ;  /* 0x0000000900007202 */ /* 0x000fe20000000f00 */
[----:B------:R-:W-:Y:S01]  /*0e70*/  IMAD.MOV.U32 R12, RZ, RZ, R7 ;  /* 0x000000ffff0c7224 */ /* 0x000fe200078e0007 */
[----:B------:R-:W-:Y:S01]  /*0e80*/  ISETP.NE.AND P1, PT, R8, RZ, PT ;  /* 0x000000ff0800720c */ /* 0x000fe20003f25270 */
[----:B------:R-:W-:Y:S01]  /*0e90*/  @P0 VIADD R31, R31, 0x4 ;  /* 0x000000041f1f0836 */ /* 0x000fe20000000000 */
[----:B--2---:R0:W-:Y:S11]  /*0ea0*/  @P0 STG.E desc[UR6][R24.64+0xc], R37 ;  /* 0x00000c2518000986 */ /* 0x0041f6000c101906 */
[----:B------:R-:W-:Y:S05]  /*0eb0*/  @!P1 BRA `(.L_x_2) ;  /* 0x0000004800c49947 */ /* 0x000fea0003800000 */
[----:B------:R-:W1:Y:S01]  /*0ec0*/  LDCU.128 UR8, c[0x0][0x380] ;  /* 0x00007000ff0877ac */ /* 0x000e620008000c00 */
[----:B0-----:R-:W-:-:S04]  /*0ed0*/  IMAD.WIDE.U32 R12, R31, 0x4, RZ ;  /* 0x000000041f0c7825 */ /* 0x001fc800078e00ff */
[----:B------:R-:W-:Y:S02]  /*0ee0*/  IMAD.MOV R8, RZ, RZ, -R8 ;  /* 0x000000ffff087224 */ /* 0x000fe400078e0a08 */
[----:B------:R-:W-:-:S04]  /*0ef0*/  IMAD.WIDE R10, R11, 0x4, R12 ;  /* 0x000000040b0a7825 */ /* 0x000fc800078e020c */
[----:B------:R-:W-:Y:S01]  /*0f00*/  IMAD.WIDE R12, R27, 0x4, R12 ;  /* 0x000000041b0c7825 */ /* 0x000fe200078e020c */
[----:B-1----:R-:W-:Y:S02]  /*0f10*/  IADD3 R2, P0, PT, R10, UR10, RZ ;  /* 0x0000000a0a027c10 */ /* 0x002fe4000ff1e0ff */
[----:B------:R-:W-:Y:S02]  /*0f20*/  IADD3 R0, P1, PT, R12, UR8, RZ ;  /* 0x000000080c007c10 */ /* 0x000fe4000ff3e0ff */
[----:B------:R-:W-:Y:S02]  /*0f30*/  IADD3.X R27, PT, PT, R11, UR11, RZ, P0, !PT ;  /* 0x0000000b0b1b7c10 */ /* 0x000fe400087fe4ff */
[----:B------:R-:W-:-:S09]  /*0f40*/  IADD3.X R25, PT, PT, R13, UR9, RZ, P1, !PT ;  /* 0x000000090d197c10 */ /* 0x000fd20008ffe4ff */
.L_x_5:
[----:B0-----:R-:W-:Y:S02]  /*0f50*/  IMAD.MOV.U32 R10, RZ, RZ, R0 ;  /* 0x000000ffff0a7224 */ /* 0x001fe400078e0000 */
[----:B------:R-:W-:-:S05]  /*0f60*/  IMAD.MOV.U32 R11, RZ, RZ, R25 ;  /* 0x000000ffff0b7224 */ /* 0x000fca00078e0019 */
[----:B------:R0:W2:Y:S01]  /*0f70*/  LDG.E R13, desc[UR6][R10.64] ;  /* 0x000000060a0d7981 */ /* 0x0000a2000c1e1900 */
[----:B------:R-:W-:Y:S01]  /*0f80*/  VIADD R8, R8, 0x1 ;  /* 0x0000000108087836 */ /* 0x000fe20000000000 */
[----:B------:R-:W-:-:S04]  /*0f90*/  IADD3 R0, P2, PT, R0, 0x4, RZ ;  /* 0x0000000400007810 */ /* 0x000fc80007f5e0ff */
[----:B------:R-:W-:Y:S01]  /*0fa0*/  ISETP.NE.AND P0, PT, R8, RZ, PT ;  /* 0x000000ff0800720c */ /* 0x000fe20003f05270 */
[----:B------:R-:W-:Y:S02]  /*0fb0*/  IMAD.X R25, RZ, RZ, R25, P2 ;  /* 0x000000ffff197224 */ /* 0x000fe400010e0619 */
[----:B0-----:R-:W-:Y:S01]  /*0fc0*/  IMAD.MOV.U32 R10, RZ, RZ, R2 ;  /* 0x000000ffff0a7224 */ /* 0x001fe200078e0002 */
[----:B------:R-:W-:Y:S01]  /*0fd0*/  IADD3 R2, P1, PT, R2, 0x4, RZ ;  /* 0x0000000402027810 */ /* 0x000fe20007f3e0ff */
[----:B------:R-:W-:-:S03]  /*0fe0*/  IMAD.MOV.U32 R11, RZ, RZ, R27 ;  /* 0x000000ffff0b7224 */ /* 0x000fc600078e001b */
[----:B------:R-:W-:Y:S02]  /*0ff0*/  IADD3.X R27, PT, PT, RZ, R27, RZ, P1, !PT ;  /* 0x0000001bff1b7210 */ /* 0x000fe40000ffe4ff */
[----:B--2---:R0:W-:Y:S03]  /*1000*/  STG.E desc[UR6][R10.64], R13 ;  /* 0x0000000d0a007986 */ /* 0x0041e6000c101906 */
[----:B------:R-:W-:Y:S05]  /*1010*/  @P0 BRA `(.L_x_5) ;  /* 0xfffffffc00cc0947 */ /* 0x000fea000383ffff */
[----:B------:R-:W-:Y:S02]  /*1020*/  IMAD.MOV.U32 R2, RZ, RZ, R6 ;  /* 0x000000ffff027224 */ /* 0x000fe400078e0006 */
[----:B------:R-:W-:Y:S02]  /*1030*/  IMAD.MOV.U32 R0, RZ, RZ, R9 ;  /* 0x000000ffff007224 */ /* 0x000fe400078e0009 */
[----:B------:R-:W-:Y:S01]  /*1040*/  IMAD.MOV.U32 R12, RZ, RZ, R7 ;  /* 0x000000ffff0c7224 */ /* 0x000fe200078e0007 */
[----:B------:R-:W-:Y:S06]  /*1050*/  BRA `(.L_x_2) ;  /* 0x00000048005c7947 */ /* 0x000fec0003800000 */
.L_x_1:
[----:B------:R-:W0:Y:S01]  /*1060*/  I2F.U32.RP R11, R4 ;  /* 0x00000004000b7306 */ /* 0x000e220000209000 */
[----:B------:R-:W-:Y:S01]  /*1070*/  SHF.R.U32.HI R3, RZ, 0x2, R22 ;  /* 0x00000002ff037819 */ /* 0x000fe20000011616 */
[----:B------:R-:W-:Y:S02]  /*1080*/  IMAD.SHL.U32 R0, R6, 0x10, RZ ;  /* 0x0000001006007824 */ /* 0x000fe400078e00ff */
[----:B------:R-:W-:Y:S01]  /*1090*/  VIADD R28, R4, 0xffffffff ;  /* 0xffffffff041c7836 */ /* 0x000fe20000000000 */
[----:B------:R-:W-:Y:S02]  /*10a0*/  LOP3.LUT R3, R3, R22, RZ, 0x3c, !PT ;  /* 0x0000001603037212 */ /* 0x000fe400078e3cff */
[----:B------:R-:W-:-:S03]  /*10b0*/  SHF.R.U32.HI R22, RZ, 0x2, R23 ;  /* 0x00000002ff167819 */ /* 0x000fc60000011617 */
[C---:B------:R-:W-:Y:S01]  /*10c0*/  IMAD.SHL.U32 R2, R3.reuse, 0x2, RZ ;  /* 0x0000000203027824 */ /* 0x040fe200078e00ff */
[----:B------:R-:W-:Y:S01]  /*10d0*/  LOP3.LUT R22, R22, R23, RZ, 0x3c, !PT ;  /* 0x0000001716167212 */ /* 0x000fe200078e3cff */
[----:B0-----:R-:W0:Y:S03]  /*10e0*/  MUFU.RCP R11, R11 ;  /* 0x0000000b000b7308 */ /* 0x001e260000001000 */
[----:B------:R-:W-:Y:S02]  /*10f0*/  LOP3.LUT R3, R3, R2, R0, 0x96, !PT ;  /* 0x0000000203037212 */ /* 0x000fe400078e9600 */
[----:B------:R-:W-:Y:S02]  /*1100*/  SHF.L.U32 R2, R22, 0x1, RZ ;  /* 0x0000000116027819 */ /* 0x000fe400000006ff */
[----:B------:R-:W-:-:S05]  /*1110*/  LOP3.LUT R0, R3, R6, RZ, 0x3c, !PT ;  /* 0x0000000603007212 */ /* 0x000fca00078e3cff */
[----:B------:R-:W-:Y:S02]  /*1120*/  IMAD.SHL.U32 R3, R0, 0x10, RZ ;  /* 0x0000001000037824 */ /* 0x000fe400078e00ff */
[----:B0-----:R-:W-:-:S03]  /*1130*/  VIADD R26, R11, 0xffffffe ;  /* 0x0ffffffe0b1a7836 */ /* 0x001fc60000000000 */
[----:B------:R-:W-:Y:S01]  /*1140*/  LOP3.LUT R11, R22, R2, R3, 0x96, !PT ;  /* 0x00000002160b7212 */ /* 0x000fe200078e9603 */
[C---:B------:R-:W-:Y:S01]  /*1150*/  VIADD R3, R12.reuse, 0x26b663 ;  /* 0x0026b6630c037836 */ /* 0x040fe20000000000 */
[----:B------:R0:W1:Y:S02]  /*1160*/  F2I.FTZ.U32.TRUNC.NTZ R27, R26 ;  /* 0x0000001a001b7305 */ /* 0x000064000021f000 */
[----:B------:R-:W-:Y:S02]  /*1170*/  LOP3.LUT R2, R11, R0, RZ, 0x3c, !PT ;  /* 0x000000000b027212 */ /* 0x000fe400078e3cff */
[----:B------:R-:W-:-:S03]  /*1180*/  IADD3 R11, PT, PT, R12, 0x212e9e, R0 ;  /* 0x00212e9e0c0b7810 */ /* 0x000fc60007ffe000 */
[----:B------:R-:W-:Y:S02]  /*1190*/  IMAD.IADD R23, R2, 0x1, R3 ;  /* 0x0000000102177824 */ /* 0x000fe400078e0203 */
[----:B0-----:R-:W-:Y:S02]  /*11a0*/  IMAD.MOV.U32 R26, RZ, RZ, RZ ;  /* 0x000000ffff1a7224 */ /* 0x001fe400078e00ff */
[----:B-1----:R-:W-:-:S04]  /*11b0*/  IMAD.MOV R13, RZ, RZ, -R27 ;  /* 0x000000ffff0d7224 */ /* 0x002fc800078e0a1b */
[----:B------:R-:W-:-:S04]  /*11c0*/  IMAD R13, R13, R4, RZ ;  /* 0x000000040d0d7224 */ /* 0x000fc800078e02ff */
[----:B------:R-:W-:-:S06]  /*11d0*/  IMAD.HI.U32 R26, R27, R13, R26 ;  /* 0x0000000d1b1a7227 */ /* 0x000fcc00078e001a */
[----:B------:R-:W-:-:S04]  /*11e0*/  IMAD.HI.U32 R12, R26, R11, RZ ;  /* 0x0000000b1a0c7227 */ /* 0x000fc800078e00ff */
[----:B------:R-:W-:Y:S02]  /*11f0*/  IMAD.MOV R12, RZ, RZ, -R12 ;  /* 0x000000ffff0c7224 */ /* 0x000fe400078e0a0c */
[----:B------:R-:W-:-:S04]  /*1200*/  IMAD.HI.U32 R26, R26, R23, RZ ;  /* 0x000000171a1a7227 */ /* 0x000fc800078e00ff */
[----:B------:R-:W-:Y:S01]  /*1210*/  IMAD R13, R4, R12, R11 ;  /* 0x0000000c040d7224 */ /* 0x000fe200078e020b */
[----:B------:R-:W-:Y:S01]  /*1220*/  LOP3.LUT R11, RZ, R4, RZ, 0x33, !PT ;  /* 0x00000004ff0b7212 */ /* 0x000fe200078e33ff */
[----:B------:R-:W-:-:S03]  /*1230*/  IMAD.MOV R26, RZ, RZ, -R26 ;  /* 0x000000ffff1a7224 */ /* 0x000fc600078e0a1a */
[----:B------:R-:W-:Y:S01]  /*1240*/  ISETP.GE.U32.AND P0, PT, R13, R4, PT ;  /* 0x000000040d00720c */ /* 0x000fe20003f06070 */
[----:B------:R-:W-:-:S05]  /*1250*/  IMAD R23, R4, R26, R23 ;  /* 0x0000001a04177224 */ /* 0x000fca00078e0217 */
[----:B------:R-:W-:-:S07]  /*1260*/  ISETP.GE.U32.AND P1, PT, R23, R4, PT ;  /* 0x000000041700720c */ /* 0x000fce0003f26070 */
[----:B------:R-:W-:-:S05]  /*1270*/  @P0 IMAD.IADD R13, R13, 0x1, -R4 ;  /* 0x000000010d0d0824 */ /* 0x000fca00078e0a04 */
[----:B------:R-:W-:Y:S01]  /*1280*/  ISETP.GE.U32.AND P0, PT, R13, R4, PT ;  /* 0x000000040d00720c */ /* 0x000fe20003f06070 */
[----:B------:R-:W-:Y:S01]  /*1290*/  @P1 IMAD.IADD R23, R23, 0x1, -R4 ;  /* 0x0000000117171824 */ /* 0x000fe200078e0a04 */
[----:B------:R-:W-:-:S04]  /*12a0*/  ISETP.NE.U32.AND P1, PT, R4, RZ, PT ;  /* 0x000000ff0400720c */ /* 0x000fc80003f25070 */
[----:B------:R-:W-:-:S07]  /*12b0*/  ISETP.GE.U32.AND P2, PT, R23, R4, PT ;  /* 0x000000041700720c */ /* 0x000fce0003f46070 */
[----:B------:R-:W-:Y:S02]  /*12c0*/  @P0 IADD3 R13, PT, PT, R13, -R4, RZ ;  /* 0x800000040d0d0210 */ /* 0x000fe40007ffe0ff */
[----:B------:R-:W-:Y:S02]  /*12d0*/  ISETP.GE.AND P0, PT, R4, 0x1, PT ;  /* 0x000000010400780c */ /* 0x000fe40003f06270 */
[----:B------:R-:W-:Y:S02]  /*12e0*/  SEL R13, R11, R13, !P1 ;  /* 0x0000000d0b0d7207 */ /* 0x000fe40004800000 */
[----:B------:R-:W-:-:S05]  /*12f0*/  @P2 IMAD.IADD R23, R23, 0x1, -R4 ;  /* 0x0000000117172824 */ /* 0x000fca00078e0a04 */
[----:B------:R-:W-:-:S04]  /*1300*/  SEL R12, R11, R23, !P1 ;  /* 0x000000170b0c7207 */ /* 0x000fc80004800000 */
[CC--:B------:R-:W-:Y:S02]  /*1310*/  VIMNMX R29, PT, PT, R13.reuse, R12.reuse, PT ;  /* 0x0000000c0d1d7248 */ /* 0x0c0fe40003fe0100 */
[----:B------:R-:W-:Y:S01]  /*1320*/  VIMNMX R13, PT, PT, R13, R12, !PT ;  /* 0x0000000c0d0d7248 */ /* 0x000fe20007fe0100 */
[----:B------:R-:W-:Y:S06]  /*1330*/  @!P0 BRA `(.L_x_6) ;  /* 0x0000000000e88947 */ /* 0x000fec0003800000 */
[----:B------:R-:W-:Y:S01]  /*1340*/  ISETP.GE.U32.AND P1, PT, R28, 0xf, PT ;  /* 0x0000000f1c00780c */ /* 0x000fe20003f26070 */
[----:B------:R-:W-:Y:S01]  /*1350*/  IMAD.MOV.U32 R12, RZ, RZ, RZ ;  /* 0x000000ffff0c7224 */ /* 0x000fe200078e00ff */
[----:B------:R-:W-:-:S04]  /*1360*/  LOP3.LUT R22, R4, 0xf, RZ, 0xc0, !PT ;  /* 0x0000000f04167812 */ /* 0x000fc800078ec0ff */
[----:B------:R-:W-:-:S07]  /*1370*/  ISETP.NE.AND P2, PT, R22, RZ, PT ;  /* 0x000000ff1600720c */ /* 0x000fce0003f45270 */
[----:B------:R-:W-:Y:S06]  /*1380*/  @!P1 BRA `(.L_x_7) ;  /* 0x0000000000289947 */ /* 0x000fec0003800000 */
[----:B------:R-:W0:Y:S01]  /*1390*/  S2UR UR5, SR_CgaCtaId ;  /* 0x00000000000579c3 */ /* 0x000e220000008800 */
[----:B------:R-:W-:Y:S01]  /*13a0*/  LOP3.LUT R12, R4, 0x7ffffff0, RZ, 0xc0, !PT ;  /* 0x7ffffff0040c7812 */ /* 0x000fe200078ec0ff */
[----:B------:R-:W-:-:S04]  /*13b0*/  UMOV UR4, 0x400 ;  /* 0x0000040000047882 */ /* 0x000fc80000000000 */
[----:B------:R-:W-:Y:S01]  /*13c0*/  IMAD.MOV R23, RZ, RZ, -R12 ;  /* 0x000000ffff177224 */ /* 0x000fe200078e0a0c */
[----:B0-----:R-:W-:-:S12]  /*13d0*/  ULEA UR4, UR5, UR4, 0x18 ;  /* 0x0000000405047291 */ /* 0x001fd8000f8ec0ff */
.L_x_8:
[----:B------:R-:W-:Y:S01]  /*13e0*/  VIADD R23, R23, 0x10 ;  /* 0x0000001017177836 */ /* 0x000fe20000000000 */
[----:B------:R-:W-:Y:S01]  /*13f0*/  STS.128 [UR4], RZ ;  /* 0x000000ffff007988 */ /* 0x000fe20008000c04 */
[----:B------:R-:W-:-:S03]  /*1400*/  UIADD3 UR4, UPT, UPT, UR4, 0x10, URZ ;  /* 0x0000001004047890 */ /* 0x000fc6000fffe0ff */
[----:B------:R-:W-:-:S13]  /*1410*/  ISETP.NE.AND P1, PT, R23, RZ, PT ;  /* 0x000000ff1700720c */ /* 0x000fda0003f25270 */
[----:B------:R-:W-:Y:S05]  /*1420*/  @P1 BRA `(.L_x_8) ;  /* 0xfffffffc00ec1947 */ /* 0x000fea000383ffff */
.L_x_7:
[----:B------:R-:W-:Y:S05]  /*1430*/  @!P2 BRA `(.L_x_6) ;  /* 0x0000000000a8a947 */ /* 0x000fea0003800000 */
[----:B------:R-:W-:Y:S02]  /*1440*/  ISETP.GE.U32.AND P1, PT, R22, 0x8, PT ;  /* 0x000000081600780c */ /* 0x000fe40003f26070 */
[----:B------:R-:W-:-:S04]  /*1450*/  LOP3.LUT R26, R4, 0x7, RZ, 0xc0, !PT ;  /* 0x00000007041a7812 */ /* 0x000fc800078ec0ff */
[----:B------:R-:W-:-:S07]  /*1460*/  ISETP.NE.AND P2, PT, R26, RZ, PT ;  /* 0x000000ff1a00720c */ /* 0x000fce0003f45270 */
[----:B------:R-:W-:Y:S06]  /*1470*/  @!P1 BRA `(.L_x_9) ;  /* 0x0000000000349947 */ /* 0x000fec0003800000 */
[----:B------:R-:W0:Y:S01]  /*1480*/  S2R R23, SR_CgaCtaId ;  /* 0x0000000000177919 */ /* 0x000e220000008800 */
[----:B------:R-:W-:-:S04]  /*1490*/  MOV R22, 0x400 ;  /* 0x0000040000167802 */ /* 0x000fc80000000f00 */
[----:B0-----:R-:W-:-:S05]  /*14a0*/  LEA R23, R23, R22, 0x18 ;  /* 0x0000001617177211 */ /* 0x001fca00078ec0ff */
[C---:B------:R-:W-:Y:S02]  /*14b0*/  IMAD.IADD R22, R12.reuse, 0x1, R23 ;  /* 0x000000010c167824 */ /* 0x040fe400078e0217 */
[----:B------:R-:W-:-:S03]  /*14c0*/  VIADD R12, R12, 0x8 ;  /* 0x000000080c0c7836 */ /* 0x000fc60000000000 */
[----:B------:R0:W-:Y:S04]  /*14d0*/  STS.U8 [R22], RZ ;  /* 0x000000ff16007388 */ /* 0x0001e80000000000 */
[----:B------:R0:W-:Y:S04]  /*14e0*/  STS.U8 [R22+0x1], RZ ;  /* 0x000001ff16007388 */ /* 0x0001e80000000000 */
[----:B------:R0:W-:Y:S04]  /*14f0*/  STS.U8 [R22+0x2], RZ ;  /* 0x000002ff16007388 */ /* 0x0001e80000000000 */
[----:B------:R0:W-:Y:S04]  /*1500*/  STS.U8 [R22+0x3], RZ ;  /* 0x000003ff16007388 */ /* 0x0001e80000000000 */
[----:B------:R0:W-:Y:S04]  /*1510*/  STS.U8 [R22+0x4], RZ ;  /* 0x000004ff16007388 */ /* 0x0001e80000000000 */
[----:B------:R0:W-:Y:S04]  /*1520*/  STS.U8 [R22+0x5], RZ ;  /* 0x000005ff16007388 */ /* 0x0001e80000000000 */
[----:B------:R0:W-:Y:S04]  /*1530*/  STS.U8 [R22+0x6], RZ ;  /* 0x000006ff16007388 */ /* 0x0001e80000000000 */
[----:B------:R0:W-:Y:S02]  /*1540*/  STS.U8 [R22+0x7], RZ ;  /* 0x000007ff16007388 */ /* 0x0001e40000000000 */
.L_x_9:
[----:B------:R-:W-:Y:S05]  /*1550*/  @!P2 BRA `(.L_x_6) ;  /* 0x000000000060a947 */ /* 0x000fea0003800000 */
[----:B------:R-:W-:Y:S02]  /*1560*/  ISETP.GE.U32.AND P1, PT, R26, 0x4, PT ;  /* 0x000000041a00780c */ /* 0x000fe40003f26070 */
[----:B0-----:R-:W-:-:S04]  /*1570*/  LOP3.LUT R22, R4, 0x3, RZ, 0xc0, !PT ;  /* 0x0000000304167812 */ /* 0x001fc800078ec0ff */
[----:B------:R-:W-:-:S07]  /*1580*/  ISETP.NE.AND P2, PT, R22, RZ, PT ;  /* 0x000000ff1600720c */ /* 0x000fce0003f45270 */
[----:B------:R-:W-:Y:S06]  /*1590*/  @!P1 BRA `(.L_x_10) ;  /* 0x0000000000249947 */ /* 0x000fec0003800000 */
[----:B------:R-:W0:Y:S01]  /*15a0*/  S2R R26, SR_CgaCtaId ;  /* 0x00000000001a7919 */ /* 0x000e220000008800 */
[----:B------:R-:W-:-:S04]  /*15b0*/  MOV R23, 0x400 ;  /* 0x0000040000177802 */ /* 0x000fc80000000f00 */
[----:B0-----:R-:W-:-:S05]  /*15c0*/  LEA R23, R26, R23, 0x18 ;  /* 0x000000171a177211 */ /* 0x001fca00078ec0ff */
[C---:B------:R-:W-:Y:S01]  /*15d0*/  IMAD.IADD R23, R12.reuse, 0x1, R23 ;  /* 0x000000010c177824 */ /* 0x040fe200078e0217 */
[----:B------:R-:W-:-:S04]  /*15e0*/  IADD3 R12, PT, PT, R12, 0x4, RZ ;  /* 0x000000040c0c7810 */ /* 0x000fc80007ffe0ff */
[----:B------:R0:W-:Y:S04]  /*15f0*/  STS.U8 [R23], RZ ;  /* 0x000000ff17007388 */ /* 0x0001e80000000000 */
[----:B------:R0:W-:Y:S04]  /*1600*/  STS.U8 [R23+0x1], RZ ;  /* 0x000001ff17007388 */ /* 0x0001e80000000000 */
[----:B------:R0:W-:Y:S04]  /*1610*/  STS.U8 [R23+0x2], RZ ;  /* 0x000002ff17007388 */ /* 0x0001e80000000000 */
[----:B------:R0:W-:Y:S02]  /*1620*/  STS.U8 [R23+0x3], RZ ;  /* 0x000003ff17007388 */ /* 0x0001e40000000000 */
.L_x_10:
[----:B------:R-:W-:Y:S05]  /*1630*/  @!P2 BRA `(.L_x_6) ;  /* 0x000000000028a947 */ /* 0x000fea0003800000 */
[----:B------:R-:W1:Y:S01]  /*1640*/  S2UR UR5, SR_CgaCtaId ;  /* 0x00000000000579c3 */ /* 0x000e620000008800 */
[----:B------:R-:W-:Y:S01]  /*1650*/  UMOV UR4, 0x400 ;  /* 0x0000040000047882 */ /* 0x000fe20000000000 */
[----:B------:R-:W-:Y:S01]  /*1660*/  IMAD.MOV R22, RZ, RZ, -R22 ;  /* 0x000000ffff167224 */ /* 0x000fe200078e0a16 */
[----:B-1----:R-:W-:-:S06]  /*1670*/  ULEA UR4, UR5, UR4, 0x18 ;  /* 0x0000000405047291 */ /* 0x002fcc000f8ec0ff */
[----:B------:R-:W-:-:S07]  /*1680*/  VIADD R12, R12, UR4 ;  /* 0x000000040c0c7c36 */ /* 0x000fce0008000000 */
.L_x_11:
[----:B------:R-:W-:Y:S01]  /*1690*/  VIADD R22, R22, 0x1 ;  /* 0x0000000116167836 */ /* 0x000fe20000000000 */
[----:B------:R1:W-:Y:S04]  /*16a0*/  STS.U8 [R12], RZ ;  /* 0x000000ff0c007388 */ /* 0x0003e80000000000 */
[----:B------:R-:W-:Y:S01]  /*16b0*/  ISETP.NE.AND P1, PT, R22, RZ, PT ;  /* 0x000000ff1600720c */ /* 0x000fe20003f25270 */
[----:B-1----:R-:W-:-:S12]  /*16c0*/  VIADD R12, R12, 0x1 ;  /* 0x000000010c0c7836 */ /* 0x002fd80000000000 */
[----:B------:R-:W-:Y:S05]  /*16d0*/  @P1 BRA `(.L_x_11) ;  /* 0xfffffffc00ec1947 */ /* 0x000fea000383ffff */
.L_x_6:
[C---:B------:R-:W-:Y:S01]  /*16e0*/  VIADD R12, R13.reuse, 0x1 ;  /* 0x000000010d0c7836 */ /* 0x040fe20000000000 */
[----:B------:R-:W-:Y:S01]  /*16f0*/  BSSY.RECONVERGENT B1, `(.L_x_12) ;  /* 0x0000015000017945 */ /* 0x000fe20003800200 */
[--C-:B0-----:R-:W-:Y:S02]  /*1700*/  IMAD.IADD R23, R13, 0x1, -R29.reuse ;  /* 0x000000010d177824 */ /* 0x101fe400078e0a1d */
[----:B------:R-:W-:-:S03]  /*1710*/  IMAD.IADD R22, R12, 0x1, -R29 ;  /* 0x000000010c167824 */ /* 0x000fc600078e0a1d */
[----:B------:R-:W-:Y:S02]  /*1720*/  ISETP.GE.U32.AND P2, PT, R23, 0x3, PT ;  /* 0x000000031700780c */ /* 0x000fe40003f46070 */
[----:B------:R-:W-:-:S13]  /*1730*/  LOP3.LUT P1, R22, R22, 0x3, RZ, 0xc0, !PT ;  /* 0x0000000316167812 */ /* 0x000fda000782c0ff */
[----:B------:R-:W-:Y:S05]  /*1740*/  @!P1 BRA `(.L_x_13) ;  /* 0x00000000003c9947 */ /* 0x000fea0003800000 */
[----:B------:R-:W0:Y:S01]  /*1750*/  S2R R26, SR_CgaCtaId ;  /* 0x00000000001a7919 */ /* 0x000e220000008800 */
[----:B------:R-:W-:Y:S01]  /*1760*/  MOV R23, 0x400 ;  /* 0x0000040000177802 */ /* 0x000fe20000000f00 */
[----:B------:R-:W-:-:S03]  /*1770*/  IMAD.MOV R30, RZ, RZ, -R22 ;  /* 0x000000ffff1e7224 */ /* 0x000fc600078e0a16 */
[----:B0-----:R-:W-:-:S07]  /*1780*/  LEA R34, R26, R23, 0x18 ;  /* 0x000000171a227211 */ /* 0x001fce00078ec0ff */
.L_x_14:
[----:B0-----:R-:W-:-:S06]  /*1790*/  IMAD.WIDE R26, R29, 0x4, R24 ;  /* 0x000000041d1a7825 */ /* 0x001fcc00078e0218 */
[----:B------:R-:W2:Y:S01]  /*17a0*/  LDG.E R27, desc[UR6][R26.64] ;  /* 0x000000061a1b7981 */ /* 0x000ea2000c1e1900 */
[----:B------:R-:W-:Y:S02]  /*17b0*/  HFMA2 R32, -RZ, RZ, 0, 5.9604644775390625e-08 ;  /* 0x00000001ff207431 */ /* 0x000fe400000001ff */
[----:B------:R-:W-:-:S04]  /*17c0*/  IMAD.WIDE R22, R29, 0x4, R14 ;  /* 0x000000041d167825 */ /* 0x000fc800078e020e */
[----:B------:R-:W-:Y:S02]  /*17d0*/  VIADD R30, R30, 0x1 ;  /* 0x000000011e1e7836 */ /* 0x000fe40000000000 */
[----:B------:R-:W-:-:S03]  /*17e0*/  VIADD R29, R29, 0x1 ;  /* 0x000000011d1d7836 */ /* 0x000fc60000000000 */
[----:B------:R-:W-:Y:S01]  /*17f0*/  ISETP.NE.AND P1, PT, R30, RZ, PT ;  /* 0x000000ff1e00720c */ /* 0x000fe20003f25270 */
[----:B--2---:R-:W-:Y:S01]  /*1800*/  IMAD.IADD R31, R34, 0x1, R27 ;  /* 0x00000001221f7824 */ /* 0x004fe200078e021b */
[----:B------:R0:W-:Y:S04]  /*1810*/  STG.E desc[UR6][R22.64], R27 ;  /* 0x0000001b16007986 */ /* 0x0001e8000c101906 */
[----:B------:R0:W-:Y:S07]  /*1820*/  STS.U8 [R31], R32 ;  /* 0x000000201f007388 */ /* 0x0001ee0000000000 */
[----:B------:R-:W-:Y:S05]  /*1830*/  @P1 BRA `(.L_x_14) ;  /* 0xfffffffc00d41947 */ /* 0x000fea000383ffff */
.L_x_13:
[----:B------:R-:W-:Y:S05]  /*1840*/  BSYNC.RECONVERGENT B1 ;  /* 0x0000000000017941 */ /* 0x000fea0003800200 */
.L_x_12:
[----:B------:R-:W-:Y:S04]  /*1850*/  BSSY.RECONVERGENT B1, `(.L_x_15) ;  /* 0x000001d000017945 */ /* 0x000fe80003800200 */
[----:B------:R-:W-:Y:S05]  /*1860*/  @!P2 BRA `(.L_x_16) ;  /* 0x00000000006ca947 */ /* 0x000fea0003800000 */
[----:B0-----:R-:W0:Y:S01]  /*1870*/  S2R R23, SR_CgaCtaId ;  /* 0x0000000000177919 */ /* 0x001e220000008800 */
[----:B------:R-:W-:-:S04]  /*1880*/  MOV R30, 0x400 ;  /* 0x00000400001e7802 */ /* 0x000fc80000000f00 */
[----:B0-----:R-:W-:-:S07]  /*1890*/  LEA R30, R23, R30, 0x18 ;  /* 0x0000001e171e7211 */ /* 0x001fce00078ec0ff */
.L_x_17:
[----:B-1----:R-:W-:-:S05]  /*18a0*/  IMAD.WIDE R26, R29, 0x4, R24 ;  /* 0x000000041d1a7825 */ /* 0x002fca00078e0218 */
[----:B------:R-:W2:Y:S01]  /*18b0*/  LDG.E R35, desc[UR6][R26.64] ;  /* 0x000000061a237981 */ /* 0x000ea2000c1e1900 */
[----:B------:R-:W-:-:S05]  /*18c0*/  IMAD.WIDE R22, R29, 0x4, R14 ;  /* 0x000000041d167825 */ /* 0x000fca00078e020e */
[----:B--2---:R0:W-:Y:S04]  /*18d0*/  STG.E desc[UR6][R22.64], R35 ;  /* 0x0000002316007986 */ /* 0x0041e8000c101906 */
[----:B------:R-:W2:Y:S04]  /*18e0*/  LDG.E R37, desc[UR6][R26.64+0x4] ;  /* 0x000004061a257981 */ /* 0x000ea8000c1e1900 */
[----:B--2---:R1:W-:Y:S04]  /*18f0*/  STG.E desc[UR6][R22.64+0x4], R37 ;  /* 0x0000042516007986 */ /* 0x0043e8000c101906 */
[----:B------:R-:W2:Y:S01]  /*1900*/  LDG.E R33, desc[UR6][R26.64+0x8] ;  /* 0x000008061a217981 */ /* 0x000ea2000c1e1900 */
[----:B------:R-:W-:-:S03]  /*1910*/  IMAD.MOV.U32 R32, RZ, RZ, 0x1 ;  /* 0x00000001ff207424 */ /* 0x000fc600078e00ff */
[----:B--2---:R1:W-:Y:S04]  /*1920*/  STG.E desc[UR6][R22.64+0x8], R33 ;  /* 0x0000082116007986 */ /* 0x0043e8000c101906 */
[----:B------:R2:W3:Y:S01]  /*1930*/  LDG.E R31, desc[UR6][R26.64+0xc] ;  /* 0x00000c061a1f7981 */ /* 0x0004e2000c1e1900 */
[----:B------:R-:W-:Y:S01]  /*1940*/  IMAD.IADD R34, R30, 0x1, R37 ;  /* 0x000000011e227824 */ /* 0x000fe200078e0225 */
[----:B--2---:R-:W-:Y:S01]  /*1950*/  PRMT R27, R32, 0x7610, R27 ;  /* 0x00007610201b7816 */ /* 0x004fe2000000001b */
[C---:B------:R-:W-:Y:S01]  /*1960*/  IMAD.IADD R32, R30.reuse, 0x1, R35 ;  /* 0x000000011e207824 */ /* 0x040fe200078e0223 */
[C---:B------:R-:W-:Y:S01]  /*1970*/  IADD3 R26, PT, PT, R29.reuse, 0x3, RZ ;  /* 0x000000031d1a7810 */ /* 0x040fe20007ffe0ff */
[----:B0-----:R-:W-:Y:S02]  /*1980*/  IMAD.IADD R35, R30, 0x1, R33 ;  /* 0x000000011e237824 */ /* 0x001fe400078e0221 */
[----:B------:R-:W-:Y:S01]  /*1990*/  VIADD R29, R29, 0x4 ;  /* 0x000000041d1d7836 */ /* 0x000fe20000000000 */
[----:B------:R1:W-:Y:S01]  /*19a0*/  STS.U8 [R32], R27 ;  /* 0x0000001b20007388 */ /* 0x0003e20000000000 */
[----:B------:R-:W-:-:S03]  /*19b0*/  ISETP.GE.AND P1, PT, R26, R13, PT ;  /* 0x0000000d1a00720c */ /* 0x000fc60003f26270 */
[----:B------:R1:W-:Y:S04]  /*19c0*/  STS.U8 [R34], R27 ;  /* 0x0000001b22007388 */ /* 0x0003e80000000000 */
[----:B------:R1:W-:Y:S01]  /*19d0*/  STS.U8 [R35], R27 ;  /* 0x0000001b23007388 */ /* 0x0003e20000000000 */
[----:B---3--:R-:W-:-:S03]  /*19e0*/  IMAD.IADD R36, R30, 0x1, R31 ;  /* 0x000000011e247824 */ /* 0x008fc600078e021f */
[----:B------:R1:W-:Y:S04]  /*19f0*/  STG.E desc[UR6][R22.64+0xc], R31 ;  /* 0x00000c1f16007986 */ /* 0x0003e8000c101906 */
[----:B------:R1:W-:Y:S01]  /*1a00*/  STS.U8 [R36], R27 ;  /* 0x0000001b24007388 */ /* 0x0003e20000000000 */
[----:B------:R-:W-:Y:S05]  /*1a10*/  @!P1 BRA `(.L_x_17) ;  /* 0xfffffffc00a09947 */ /* 0x000fea000383ffff */
.L_x_16:
[----:B------:R-:W-:Y:S05]  /*1a20*/  BSYNC.RECONVERGENT B1 ;  /* 0x0000000000017941 */ /* 0x000fea0003800200 */
.L_x_15:
[----:B------:R-:W-:Y:S02]  /*1a30*/  IABS R24, R4 ;  /* 0x0000000400187213 */ /* 0x000fe40000000000 */
[----:B01----:R-:W-:Y:S02]  /*1a40*/  IABS R27, R12 ;  /* 0x0000000c001b7213 */ /* 0x003fe40000000000 */
[----:B------:R-:W0:Y:S01]  /*1a50*/  I2F.RP R26, R24 ;  /* 0x00000018001a7306 */ /* 0x000e220000209400 */
[----:B------:R-:W-:Y:S01]  /*1a60*/  ISETP.GE.AND P2, PT, R12, RZ, PT ;  /* 0x000000ff0c00720c */ /* 0x000fe20003f46270 */
[----:B------:R-:W-:-:S06]  /*1a70*/  IMAD.MOV.U32 R12, RZ, RZ, R6 ;  /* 0x000000ffff0c7224 */ /* 0x000fcc00078e0006 */
[----:B0-----:R-:W0:Y:S02]  /*1a80*/  MUFU.RCP R26, R26 ;  /* 0x0000001a001a7308 */ /* 0x001e240000001000 */
[----:B0-----:R-:W-:Y:S02]  /*1a90*/  VIADD R22, R26, 0xffffffe ;  /* 0x0ffffffe1a167836 */ /* 0x001fe40000000000 */
[----:B------:R-:W-:-:S04]  /*1aa0*/  IMAD.MOV.U32 R26, RZ, RZ, R24 ;  /* 0x000000ffff1a7224 */ /* 0x000fc800078e0018 */
[----:B------:R0:W1:Y:S02]  /*1ab0*/  F2I.FTZ.U32.TRUNC.NTZ R23, R22 ;  /* 0x0000001600177305 */ /* 0x000064000021f000 */
[----:B0-----:R-:W-:Y:S02]  /*1ac0*/  IMAD.MOV.U32 R22, RZ, RZ, RZ ;  /* 0x000000ffff167224 */ /* 0x001fe400078e00ff */
[----:B-1----:R-:W-:-:S04]  /*1ad0*/  IMAD R25, R23, R24, RZ ;  /* 0x0000001817197224 */ /* 0x002fc800078e02ff */
[----:B------:R-:W-:-:S04]  /*1ae0*/  IMAD.MOV R25, RZ, RZ, -R25 ;  /* 0x000000ffff197224 */ /* 0x000fc800078e0a19 */
[----:B------:R-:W-:-:S04]  /*1af0*/  IMAD.HI.U32 R25, R23, R25, R22 ;  /* 0x0000001917197227 */ /* 0x000fc800078e0016 */
[----:B------:R-:W-:Y:S02]  /*1b00*/  IMAD.MOV.U32 R22, RZ, RZ, R7 ;  /* 0x000000ffff167224 */ /* 0x000fe400078e0007 */
[----:B------:R-:W-:-:S04]  /*1b10*/  IMAD.HI.U32 R23, R25, R27, RZ ;  /* 0x0000001b19177227 */ /* 0x000fc800078e00ff */
[----:B------:R-:W-:-:S04]  /*1b20*/  IMAD.MOV R23, RZ, RZ, -R23 ;  /* 0x000000ffff177224 */ /* 0x000fc800078e0a17 */
[----:B------:R-:W-:-:S05]  /*1b30*/  IMAD R23, R24, R23, R27 ;  /* 0x0000001718177224 */ /* 0x000fca00078e021b */
[----:B------:R-:W-:-:S13]  /*1b40*/  ISETP.GT.U32.AND P1, PT, R26, R23, PT ;  /* 0x000000171a00720c */ /* 0x000fda0003f24070 */
[----:B------:R-:W-:-:S05]  /*1b50*/  @!P1 IMAD.IADD R23, R23, 0x1, -R24 ;  /* 0x0000000117179824 */ /* 0x000fca00078e0a18 */
[----:B------:R-:W-:-:S13]  /*1b60*/  ISETP.GT.U32.AND P1, PT, R26, R23, PT ;  /* 0x000000171a00720c */ /* 0x000fda0003f24070 */
[----:B------:R-:W-:-:S05]  /*1b70*/  @!P1 IMAD.IADD R23, R23, 0x1, -R24 ;  /* 0x0000000117179824 */ /* 0x000fca00078e0a18 */
[----:B------:R-:W-:Y:S01]  /*1b80*/  MOV R32, R23 ;  /* 0x0000001700207202 */ /* 0x000fe20000000f00 */
[----:B------:R-:W-:-:S04]  /*1b90*/  IMAD.MOV.U32 R23, RZ, RZ, R9 ;  /* 0x000000ffff177224 */ /* 0x000fc800078e0009 */
[----:B------:R-:W-:Y:S01]  /*1ba0*/  @!P2 IMAD.MOV R32, RZ, RZ, -R32 ;  /* 0x000000ffff20a224 */ /* 0x000fe200078e0a20 */
[----:B------:R-:W-:Y:S06]  /*1bb0*/  @!P0 BRA `(.L_x_2) ;  /* 0x0000003c00848947 */ /* 0x000fec0003800000 */
[----:B------:R-:W-:Y:S02]  /*1bc0*/  ISETP.GE.U32.AND P1, PT, R28, 0x7, PT ;  /* 0x000000071c00780c */ /* 0x000fe40003f26070 */
[C---:B------:R-:W-:Y:S02]  /*1bd0*/  ISETP.NE.AND P0, PT, R4.reuse, RZ, PT ;  /* 0x000000ff0400720c */ /* 0x040fe40003f05270 */
[----:B------:R-:W-:Y:S02]  /*1be0*/  LOP3.LUT R30, R4, 0x7, RZ, 0xc0, !PT ;  /* 0x00000007041e7812 */ /* 0x000fe400078ec0ff */
[----:B------:R-:W-:-:S07]  /*1bf0*/  SEL R27, R11, R32, !P0 ;  /* 0x000000200b1b7207 */ /* 0x000fce0004000000 */
[----:B------:R-:W-:Y:S05]  /*1c00*/  @!P1 BRA `(.L_x_18) ;  /* 0x0000002800b89947 */ /* 0x000fea0003800000 */
[----:B------:R-:W-:-:S05]  /*1c10*/  VIADD R22, R13, 0x1 ;  /* 0x000000010d167836 */ /* 0x000fca0000000000 */
[----:B------:R-:W-:Y:S02]  /*1c20*/  IABS R13, R22 ;  /* 0x00000016000d7213 */ /* 0x000fe40000000000 */
[----:B------:R-:W-:Y:S02]  /*1c30*/  ISETP.GE.AND P2, PT, R22, RZ, PT ;  /* 0x000000ff1600720c */ /* 0x000fe40003f46270 */
[----:B------:R-:W0:Y:S01]  /*1c40*/  LDC.64 R22, c[0x0][0x380] ;  /* 0x0000e000ff167b82 */ /* 0x000e220000000a00 */
[----:B------:R-:W-:-:S04]  /*1c50*/  IMAD.HI.U32 R12, R25, R13, RZ ;  /* 0x0000000d190c7227 */ /* 0x000fc800078e00ff */
[----:B------:R-:W-:-:S04]  /*1c60*/  IMAD.MOV R12, RZ, RZ, -R12 ;  /* 0x000000ffff0c7224 */ /* 0x000fc800078e0a0c */
[----:B------:R-:W-:-:S05]  /*1c70*/  IMAD R13, R24, R12, R13 ;  /* 0x0000000c180d7224 */ /* 0x000fca00078e020d */
[----:B------:R-:W-:-:S13]  /*1c80*/  ISETP.GT.U32.AND P1, PT, R26, R13, PT ;  /* 0x0000000d1a00720c */ /* 0x000fda0003f24070 */
[----:B------:R-:W-:-:S05]  /*1c90*/  @!P1 IMAD.IADD R13, R13, 0x1, -R24 ;  /* 0x000000010d0d9824 */ /* 0x000fca00078e0a18 */
[----:B------:R-:W-:-:S13]  /*1ca0*/  ISETP.GT.U32.AND P1, PT, R26, R13, PT ;  /* 0x0000000d1a00720c */ /* 0x000fda0003f24070 */
[----:B------:R-:W-:-:S05]  /*1cb0*/  @!P1 IMAD.IADD R13, R13, 0x1, -R24 ;  /* 0x000000010d0d9824 */ /* 0x000fca00078e0a18 */
[----:B------:R-:W-:-:S04]  /*1cc0*/  @!P2 IADD3 R13, PT, PT, -R13, RZ, RZ ;  /* 0x000000ff0d0da210 */ /* 0x000fc80007ffe1ff */
[----:B------:R-:W-:-:S04]  /*1cd0*/  SEL R29, R11, R13, !P0 ;  /* 0x0000000d0b1d7207 */ /* 0x000fc80004000000 */
[----:B------:R-:W-:-:S04]  /*1ce0*/  IADD3 R13, P1, PT, R8, R29, RZ ;  /* 0x0000001d080d7210 */ /* 0x000fc80007f3e0ff */
[----:B------:R-:W-:Y:S02]  /*1cf0*/  LEA.HI.X.SX32 R28, R29, R10, 0x1, P1 ;  /* 0x0000000a1d1c7211 */ /* 0x000fe400008f0eff */
[----:B0-----:R-:W-:-:S04]  /*1d00*/  LEA R12, P1, R13, R22, 0x2 ;  /* 0x000000160d0c7211 */ /* 0x001fc800078210ff */
[----:B------:R-:W-:-:S05]  /*1d10*/  LEA.HI.X R13, R13, R23, R28, 0x2, P1 ;  /* 0x000000170d0d7211 */ /* 0x000fca00008f141c */
[----:B------:R0:W2:Y:S01]  /*1d20*/  LDG.E R34, desc[UR6][R12.64] ;  /* 0x000000060c227981 */ /* 0x0000a2000c1e1900 */
[----:B------:R-:W-:Y:S01]  /*1d30*/  VIADD R28, R29, 0x1 ;  /* 0x000000011d1c7836 */ /* 0x000fe20000000000 */
[----:B------:R-:W-:Y:S01]  /*1d40*/  BSSY.RECONVERGENT B1, `(.L_x_19) ;  /* 0x0000028000017945 */ /* 0x000fe20003800200 */
[----:B------:R-:W1:Y:S03]  /*1d50*/  S2R R32, SR_CgaCtaId ;  /* 0x0000000000207919 */ /* 0x000e660000008800 */
[----:B------:R-:W-:Y:S02]  /*1d60*/  IABS R31, R28 ;  /* 0x0000001c001f7213 */ /* 0x000fe40000000000 */
[----:B------:R-:W-:-:S03]  /*1d70*/  ISETP.GE.AND P2, PT, R28, RZ, PT ;  /* 0x000000ff1c00720c */ /* 0x000fc60003f46270 */
[----:B------:R-:W-:-:S04]  /*1d80*/  IMAD.HI.U32 R29, R25, R31, RZ ;  /* 0x0000001f191d7227 */ /* 0x000fc800078e00ff */
[----:B------:R-:W-:-:S04]  /*1d90*/  IMAD.MOV R29, RZ, RZ, -R29 ;  /* 0x000000ffff1d7224 */ /* 0x000fc800078e0a1d */
[----:B------:R-:W-:Y:S01]  /*1da0*/  IMAD R29, R24, R29, R31 ;  /* 0x0000001d181d7224 */ /* 0x000fe200078e021f */
[----:B------:R-:W-:-:S04]  /*1db0*/  MOV R31, 0x400 ;  /* 0x00000400001f7802 */ /* 0x000fc80000000f00 */
[----:B------:R-:W-:Y:S02]  /*1dc0*/  ISETP.GT.U32.AND P1, PT, R26, R29, PT ;  /* 0x0000001d1a00720c */ /* 0x000fe40003f24070 */
[----:B-1----:R-:W-:-:S11]  /*1dd0*/  LEA R31, R32, R31, 0x18 ;  /* 0x0000001f201f7211 */ /* 0x002fd600078ec0ff */
[----:B------:R-:W-:-:S05]  /*1de0*/  @!P1 IMAD.IADD R29, R29, 0x1, -R24 ;  /* 0x000000011d1d9824 */ /* 0x000fca00078e0a18 */
[----:B------:R-:W-:-:S13]  /*1df0*/  ISETP.GT.U32.AND P1, PT, R26, R29, PT ;  /* 0x0000001d1a00720c */ /* 0x000fda0003f24070 */
[----:B------:R-:W-:-:S04]  /*1e00*/  @!P1 IMAD.IADD R29, R29, 0x1, -R24 ;  /* 0x000000011d1d9824 */ /* 0x000fc800078e0a18 */
[----:B------:R-:W-:-:S05]  /*1e10*/  @!P2 IMAD.MOV R29, RZ, RZ, -R29 ;  /* 0x000000ffff1da224 */ /* 0x000fca00078e0a1d */
[----:B------:R-:W-:-:S04]  /*1e20*/  SEL R33, R11, R29, !P0 ;  /* 0x0000001d0b217207 */ /* 0x000fc80004000000 */
[----:B0-----:R-:W-:-:S04]  /*1e30*/  IADD3 R13, P2, PT, R8, R33, RZ ;  /* 0x00000021080d7210 */ /* 0x001fc80007f5e0ff */
[----:B------:R-:W-:Y:S01]  /*1e40*/  LEA.HI.X.SX32 R28, R33, R10, 0x1, P2 ;  /* 0x0000000a211c7211 */ /* 0x000fe200010f0eff */
[----:B--2---:R-:W-:-:S05]  /*1e50*/  IMAD.IADD R32, R31, 0x1, R34 ;  /* 0x000000011f207824 */ /* 0x004fca00078e0222 */
[----:B------:R-:W0:Y:S02]  /*1e60*/  LDS.U8 R12, [R32] ;  /* 0x00000000200c7984 */ /* 0x000e240000000000 */
[----:B0-----:R-:W-:Y:S02]  /*1e70*/  ISETP.NE.AND P1, PT, R12, RZ, PT ;  /* 0x000000ff0c00720c */ /* 0x001fe40003f25270 */
[----:B------:R-:W-:-:S04]  /*1e80*/  LEA R12, P2, R13, R22, 0x2 ;  /* 0x000000160d0c7211 */ /* 0x000fc800078410ff */
[----:B------:R-:W-:-:S07]  /*1e90*/  LEA.HI.X R13, R13, R23, R28, 0x2, P2 ;  /* 0x000000170d0d7211 */ /* 0x000fce00010f141c */
[----:B------:R-:W-:Y:S05]  /*1ea0*/  @P1 BRA `(.L_x_20) ;  /* 0x0000000000441947 */ /* 0x000fea0003800000 */
[----:B------:R-:W-:-:S04]  /*1eb0*/  IMAD.WIDE R28, R27, 0x4, R14 ;  /* 0x000000041b1c7825 */ /* 0x000fc800078e020e */
[----:B------:R-:W-:Y:S01]  /*1ec0*/  VIADD R27, R27, 0x1 ;  /* 0x000000011b1b7836 */ /* 0x000fe20000000000 */
[----:B------:R0:W-:Y:S04]  /*1ed0*/  STG.E desc[UR6][R28.64], R34 ;  /* 0x000000221c007986 */ /* 0x0001e8000c101906 */
[----:B------:R-:W-:Y:S02]  /*1ee0*/  IABS R36, R27 ;  /* 0x0000001b00247213 */ /* 0x000fe40000000000 */
[----:B------:R-:W-:-:S03]  /*1ef0*/  ISETP.GE.AND P2, PT, R27, RZ, PT ;  /* 0x000000ff1b00720c */ /* 0x000fc60003f46270 */
[----:B------:R-:W-:-:S04]  /*1f00*/  IMAD.HI.U32 R35, R25, R36, RZ ;  /* 0x0000002419237227 */ /* 0x000fc800078e00ff */
[----:B------:R-:W-:-:S04]  /*1f10*/  IMAD.MOV R35, RZ, RZ, -R35 ;  /* 0x000000ffff237224 */ /* 0x000fc800078e0a23 */
[----:B------:R-:W-:Y:S02]  /*1f20*/  IMAD R35, R24, R35, R36 ;  /* 0x0000002318237224 */ /* 0x000fe400078e0224 */
[----:B------:R-:W-:-:S03]  /*1f30*/  IMAD.MOV.U32 R36, RZ, RZ, 0x1 ;  /* 0x00000001ff247424 */ /* 0x000fc600078e00ff */
[----:B------:R-:W-:Y:S02]  /*1f40*/  ISETP.GT.U32.AND P1, PT, R26, R35, PT ;  /* 0x000000231a00720c */ /* 0x000fe40003f24070 */
[----:B0-----:R-:W-:-:S05]  /*1f50*/  PRMT R28, R36, 0x7610, R28 ;  /* 0x00007610241c7816 */ /* 0x001fca000000001c */
[----:B------:R0:W-:Y:S06]  /*1f60*/  STS.U8 [R32], R28 ;  /* 0x0000001c20007388 */ /* 0x0001ec0000000000 */
[----:B------:R-:W-:-:S04]  /*1f70*/  @!P1 IADD3 R35, PT, PT, R35, -R24, RZ ;  /* 0x8000001823239210 */ /* 0x000fc80007ffe0ff */
[----:B------:R-:W-:-:S13]  /*1f80*/  ISETP.GT.U32.AND P1, PT, R26, R35, PT ;  /* 0x000000231a00720c */ /* 0x000fda0003f24070 */
[----:B------:R-:W-:-:S04]  /*1f90*/  @!P1 IMAD.IADD R35, R35, 0x1, -R24 ;  /* 0x0000000123239824 */ /* 0x000fc800078e0a18 */
[----:B------:R-:W-:-:S05]  /*1fa0*/  @!P2 IMAD.MOV R35, RZ, RZ, -R35 ;  /* 0x000000ffff23a224 */ /* 0x000fca00078e0a23 */
[----:B0-----:R-:W-:-:S07]  /*1fb0*/  SEL R27, R11, R35, !P0 ;  /* 0x000000230b1b7207 */ /* 0x001fce0004000000 */
.L_x_20:
[----:B------:R-:W-:Y:S05]  /*1fc0*/  BSYNC.RECONVERGENT B1 ;  /* 0x0000000000017941 */ /* 0x000fea0003800200 */
.L_x_19:
[----:B------:R0:W2:Y:S01]  /*1fd0*/  LDG.E R32, desc[UR6][R12.64] ;  /* 0x000000060c207981 */ /* 0x0000a2000c1e1900 */
[----:B------:R-:W-:Y:S01]  /*1fe0*/  VIADD R33, R33, 0x1 ;  /* 0x0000000121217836 */ /* 0x000fe20000000000 */
[----:B------:R-:W-:Y:S04]  /*1ff0*/  BSSY.RECONVERGENT B1, `(.L_x_21) ;  /* 0x0000026000017945 */ /* 0x000fe80003800200 */
[----:B------:R-:W-:Y:S02]  /*2000*/  IABS R29, R33 ;  /* 0x00000021001d7213 */ /* 0x000fe40000000000 */
[----:B------:R-:W-:-:S03]  /*2010*/  ISETP.GE.AND P2, PT, R33, RZ, PT ;  /* 0x000000ff2100720c */ /* 0x000fc60003f46270 */
        /* <DEDUP_REMOVED lines=29> */
[----:B------:R-:W-:-:S05]  /*21f0*/  @!P1 IMAD.IADD R35, R35, 0x1, -R24 ;  /* 0x0000000123239824 */ /* 0x000fca00078e0a18 */
[----:B------:R-:W-:-:S13]  /*2200*/  ISETP.GT.U32.AND P1, PT, R26, R35, PT ;  /* 0x000000231a00720c */ /* 0x000fda0003f24070 */
[----:B------:R-:W-:-:S04]  /*2210*/  @!P1 IMAD.IADD R35, R35, 0x1, -R24 ;  /* 0x0000000123239824 */ /* 0x000fc800078e0a18 */
[----:B------:R-:W-:-:S04]  /*2220*/  IMAD.MOV.U32 R12, RZ, RZ, R35 ;  /* 0x000000ffff0c7224 */ /* 0x000fc800078e0023 */
[----:B------:R-:W-:-:S05]  /*2230*/  @!P2 IMAD.MOV R12, RZ, RZ, -R12 ;  /* 0x000000ffff0ca224 */ /* 0x000fca00078e0a0c */
[----:B0-----:R-:W-:-:S07]  /*2240*/  SEL R27, R11, R12, !P0 ;  /* 0x0000000c0b1b7207 */ /* 0x001fce0004000000 */
.L_x_22:
[----:B------:R-:W-:Y:S05]  /*2250*/  BSYNC.RECONVERGENT B1 ;  /* 0x0000000000017941 */ /* 0x000fea0003800200 */
.L_x_21:
[----:B------:R-:W2:Y:S01]  /*2260*/  LDG.E R32, desc[UR6][R28.64] ;  /* 0x000000061c207981 */ /* 0x000ea2000c1e1900 */
[----:B------:R-:W-:Y:S01]  /*2270*/  VIADD R33, R33, 0x1 ;  /* 0x0000000121217836 */ /* 0x000fe20000000000 */
[----:B------:R-:W-:Y:S04]  /*2280*/  BSSY.RECONVERGENT B1, `(.L_x_23) ;  /* 0x0000026000017945 */ /* 0x000fe80003800200 */
[----:B------:R-:W-:Y:S02]  /*2290*/  IABS R13, R33 ;  /* 0x00000021000d7213 */ /* 0x000fe40000000000 */
[----:B------:R-:W-:-:S03]  /*22a0*/  ISETP.GE.AND P2, PT, R33, RZ, PT ;  /* 0x000000ff2100720c */ /* 0x000fc60003f46270 */
[----:B------:R-:W-:-:S05]  /*22b0*/  IMAD.HI.U32 R12, R25, R13, RZ ;  /* 0x0000000d190c7227 */ /* 0x000fca00078e00ff */
[----:B------:R-:W-:-:S05]  /*22c0*/  IADD3 R12, PT, PT, -R12, RZ, RZ ;  /* 0x000000ff0c0c7210 */ /* 0x000fca0007ffe1ff */
[----:B------:R-:W-:-:S05]  /*22d0*/  IMAD R13, R24, R12, R13 ;  /* 0x0000000c180d7224 */ /* 0x000fca00078e020d */
[----:B------:R-:W-:-:S13]  /*22e0*/  ISETP.GT.U32.AND P1, PT, R26, R13, PT ;  /* 0x0000000d1a00720c */ /* 0x000fda0003f24070 */
[----:B------:R-:W-:-:S05]  /*22f0*/  @!P1 IMAD.IADD R13, R13, 0x1, -R24 ;  /* 0x000000010d0d9824 */ /* 0x000fca00078e0a18 */
[----:B------:R-:W-:-:S13]  /*2300*/  ISETP.GT.U32.AND P1, PT, R26, R13, PT ;  /* 0x0000000d1a00720c */ /* 0x000fda0003f24070 */
[----:B------:R-:W-:-:S04]  /*2310*/  @!P1 IMAD.IADD R13, R13, 0x1, -R24 ;  /* 0x000000010d0d9824 */ /* 0x000fc800078e0a18 */
[----:B------:R-:W-:-:S05]  /*2320*/  @!P2 IMAD.MOV R13, RZ, RZ, -R13 ;  /* 0x000000ffff0da224 */ /* 0x000fca00078e0a0d */
[----:B------:R-:W-:-:S04]  /*2330*/  SEL R33, R11, R13, !P0 ;  /* 0x0000000d0b217207 */ /* 0x000fc80004000000 */
[----:B------:R-:W-:Y:S01]  /*2340*/  IADD3 R13, P2, PT, R8, R33, RZ ;  /* 0x00000021080d7210 */ /* 0x000fe20007f5e0ff */
[----:B--2---:R-:W-:-:S05]  /*2350*/  IMAD.IADD R34, R31, 0x1, R32 ;  /* 0x000000011f227824 */ /* 0x004fca00078e0220 */
[----:B------:R-:W0:Y:S02]  /*2360*/  LDS.U8 R12, [R34] ;  /* 0x00000000220c7984 */ /* 0x000e240000000000 */
[----:B0-----:R-:W-:Y:S02]  /*2370*/  ISETP.NE.AND P1, PT, R12, RZ, PT ;  /* 0x000000ff0c00720c */ /* 0x001fe40003f25270 */
[----:B------:R-:W-:Y:S02]  /*2380*/  LEA.HI.X.SX32 R12, R33, R10, 0x1, P2 ;  /* 0x0000000a210c7211 */ /* 0x000fe400010f0eff */
[----:B------:R-:W-:-:S04]  /*2390*/  LEA R28, P2, R13, R22, 0x2 ;  /* 0x000000160d1c7211 */ /* 0x000fc800078410ff */
[----:B------:R-:W-:-:S05]  /*23a0*/  LEA.HI.X R29, R13, R23, R12, 0x2, P2 ;  /* 0x000000170d1d7211 */ /* 0x000fca00010f140c */
        /* <DEDUP_REMOVED lines=15> */
[----:B------:R-:W-:-:S05]  /*24a0*/  @!P1 IADD3 R35, PT, PT, R35, -R24, RZ ;  /* 0x8000001823239210 */ /* 0x000fca0007ffe0ff */
[----:B------:R-:W-:-:S04]  /*24b0*/  IMAD.MOV.U32 R12, RZ, RZ, R35 ;  /* 0x000000ffff0c7224 */ /* 0x000fc800078e0023 */
[----:B------:R-:W-:-:S05]  /*24c0*/  @!P2 IMAD.MOV R12, RZ, RZ, -R12 ;  /* 0x000000ffff0ca224 */ /* 0x000fca00078e0a0c */
[----:B0-----:R-:W-:-:S07]  /*24d0*/  SEL R27, R11, R12, !P0 ;  /* 0x0000000c0b1b7207 */ /* 0x001fce0004000000 */
.L_x_24:
[----:B------:R-:W-:Y:S05]  /*24e0*/  BSYNC.RECONVERGENT B1 ;  /* 0x0000000000017941 */ /* 0x000fea0003800200 */
.L_x_23:
[----:B------:R-:W2:Y:S01]  /*24f0*/  LDG.E R32, desc[UR6][R28.64] ;  /* 0x000000061c207981 */ /* 0x000ea2000c1e1900 */
        /* <DEDUP_REMOVED lines=21> */
[C---:B------:R-:W-:Y:S01]  /*2650*/  IMAD.WIDE R12, R27.reuse, 0x4, R14 ;  /* 0x000000041b0c7825 */ /* 0x040fe200078e020e */
[----:B------:R-:W-:-:S04]  /*2660*/  IADD3 R27, PT, PT, R27, 0x1, RZ ;  /* 0x000000011b1b7810 */ /* 0x000fc80007ffe0ff */
[----:B------:R-:W-:Y:S01]  /*2670*/  IABS R35, R27 ;  /* 0x0000001b00237213 */ /* 0x000fe20000000000 */
[----:B------:R0:W-:Y:S01]  /*2680*/  STG.E desc[UR6][R12.64], R32 ;  /* 0x000000200c007986 */ /* 0x0001e2000c101906 */
        /* <DEDUP_REMOVED lines=14> */
.L_x_26:
[----:B------:R-:W-:Y:S05]  /*2770*/  BSYNC.RECONVERGENT B1 ;  /* 0x0000000000017941 */ /* 0x000fea0003800200 */
.L_x_25:
        /* <DEDUP_REMOVED lines=14> */
[----:B------:R-:W-:Y:S02]  /*2860*/  IADD3 R13, P2, PT, R8, R33, RZ ;  /* 0x00000021080d7210 */ /* 0x000fe40007f5e0ff */
[----:B--2---:R-:W-:-:S05]  /*2870*/  IADD3 R34, PT, PT, R31, R32, RZ ;  /* 0x000000201f227210 */ /* 0x004fca0007ffe0ff */
        /* <DEDUP_REMOVED lines=20> */
[----:B------:R-:W-:-:S05]  /*29c0*/  @!P1 IMAD.IADD R35, R35, 0x1, -R24 ;  /* 0x0000000123239824 */ /* 0x000fca00078e0a18 */
[----:B------:R-:W-:-:S05]  /*29d0*/  MOV R12, R35 ;  /* 0x00000023000c7202 */ /* 0x000fca0000000f00 */
[----:B------:R-:W-:-:S05]  /*29e0*/  @!P2 IMAD.MOV R12, RZ, RZ, -R12 ;  /* 0x000000ffff0ca224 */ /* 0x000fca00078e0a0c */
[----:B0-----:R-:W-:-:S07]  /*29f0*/  SEL R27, R11, R12, !P0 ;  /* 0x0000000c0b1b7207 */ /* 0x001fce0004000000 */
.L_x_28:
[----:B------:R-:W-:Y:S05]  /*2a00*/  BSYNC.RECONVERGENT B1 ;  /* 0x0000000000017941 */ /* 0x000fea0003800200 */
.L_x_27:
        /* <DEDUP_REMOVED lines=27> */
[----:B------:R-:W-:-:S05]  /*2bc0*/  IMAD.HI.U32 R36, R25, R35, RZ ;  /* 0x0000002319247227 */ /* 0x000fca00078e00ff */
[----:B------:R-:W-:-:S05]  /*2bd0*/  IADD3 R36, PT, PT, -R36, RZ, RZ ;  /* 0x000000ff24247210 */ /* 0x000fca0007ffe1ff */
        /* <DEDUP_REMOVED lines=11> */
.L_x_30:
[----:B------:R-:W-:Y:S05]  /*2c90*/  BSYNC.RECONVERGENT B1 ;  /* 0x0000000000017941 */ /* 0x000fea0003800200 */
.L_x_29:
        /* <DEDUP_REMOVED lines=9> */
[----:B------:R-:W-:-:S04]  /*2d30*/  @!P1 IADD3 R35, PT, PT, R35, -R24, RZ ;  /* 0x8000001823239210 */ /* 0x000fc80007ffe0ff */
[----:B------:R-:W-:-:S13]  /*2d40*/  ISETP.GT.U32.AND P1, PT, R26, R35, PT ;  /* 0x000000231a00720c */ /* 0x000fda0003f24070 */
[----:B------:R-:W-:-:S04]  /*2d50*/  @!P1 IMAD.IADD R35, R35, 0x1, -R24 ;  /* 0x0000000123239824 */ /* 0x000fc800078e0a18 */
[----:B------:R-:W-:-:S05]  /*2d60*/  @!P2 IMAD.MOV R35, RZ, RZ, -R35 ;  /* 0x000000ffff23a224 */ /* 0x000fca00078e0a23 */
[----:B------:R-:W-:-:S04]  /*2d70*/  SEL R13, R11, R35, !P0 ;  /* 0x000000230b0d7207 */ /* 0x000fc80004000000 */
[----:B0-----:R-:W-:-:S04]  /*2d80*/  IADD3 R28, P2, PT, R8, R13, RZ ;  /* 0x0000000d081c7210 */ /* 0x001fc80007f5e0ff */
[----:B------:R-:W-:Y:S02]  /*2d90*/  LEA R22, P3, R28, R22, 0x2 ;  /* 0x000000161c167211 */ /* 0x000fe400078610ff */
[----:B------:R-:W-:-:S04]  /*2da0*/  LEA.HI.X.SX32 R29, R13, R10, 0x1, P2 ;  /* 0x0000000a0d1d7211 */ /* 0x000fc800010f0eff */
[----:B------:R-:W-:Y:S01]  /*2db0*/  LEA.HI.X R23, R28, R23, R29, 0x2, P3 ;  /* 0x000000171c177211 */ /* 0x000fe200018f141d */
[----:B--2---:R-:W-:-:S05]  /*2dc0*/  IMAD.IADD R32, R31, 0x1, R12 ;  /* 0x000000011f207824 */ /* 0x004fca00078e020c */
[----:B------:R-:W0:Y:S02]  /*2dd0*/  LDS.U8 R33, [R32] ;  /* 0x0000000020217984 */ /* 0x000e240000000000 */
[----:B0-----:R-:W-:-:S13]  /*2de0*/  ISETP.NE.AND P1, PT, R33, RZ, PT ;  /* 0x000000ff2100720c */ /* 0x001fda0003f25270 */
[----:B------:R-:W-:Y:S05]  /*2df0*/  @P1 BRA `(.L_x_32) ;  /* 0x0000000000441947 */ /* 0x000fea0003800000 */
[----:B------:R-:W-:-:S05]  /*2e00*/  VIADD R33, R27, 0x1 ;  /* 0x000000011b217836 */ /* 0x000fca0000000000 */
[----:B------:R-:W-:Y:S02]  /*2e10*/  IABS R28, R33 ;  /* 0x00000021001c7213 */ /* 0x000fe40000000000 */
[----:B------:R-:W-:-:S03]  /*2e20*/  ISETP.GE.AND P2, PT, R33, RZ, PT ;  /* 0x000000ff2100720c */ /* 0x000fc60003f46270 */
[----:B------:R-:W-:-:S04]  /*2e30*/  IMAD.HI.U32 R29, R25, R28, RZ ;  /* 0x0000001c191d7227 */ /* 0x000fc800078e00ff */
[----:B------:R-:W-:-:S04]  /*2e40*/  IMAD.MOV R29, RZ, RZ, -R29 ;  /* 0x000000ffff1d7224 */ /* 0x000fc800078e0a1d */
[----:B------:R-:W-:Y:S02]  /*2e50*/  IMAD R34, R24, R29, R28 ;  /* 0x0000001d18227224 */ /* 0x000fe400078e021c */
[----:B------:R-:W-:-:S03]  /*2e60*/  IMAD.WIDE R28, R27, 0x4, R14 ;  /* 0x000000041b1c7825 */ /* 0x000fc600078e020e */
[----:B------:R-:W-:Y:S01]  /*2e70*/  ISETP.GT.U32.AND P1, PT, R26, R34, PT ;  /* 0x000000221a00720c */ /* 0x000fe20003f24070 */
[----:B------:R-:W-:Y:S01]  /*2e80*/  IMAD.MOV.U32 R27, RZ, RZ, 0x1 ;  /* 0x00000001ff1b7424 */ /* 0x000fe200078e00ff */
[----:B------:R0:W-:Y:S11]  /*2e90*/  STG.E desc[UR6][R28.64], R12 ;  /* 0x0000000c1c007986 */ /* 0x0001f6000c101906 */
[----:B------:R-:W-:Y:S01]  /*2ea0*/  @!P1 IMAD.IADD R34, R34, 0x1, -R24 ;  /* 0x0000000122229824 */ /* 0x000fe200078e0a18 */
[----:B0-----:R-:W-:-:S04]  /*2eb0*/  PRMT R29, R27, 0x7610, R29 ;  /* 0x000076101b1d7816 */ /* 0x001fc8000000001d */
[----:B------:R-:W-:Y:S01]  /*2ec0*/  ISETP.GT.U32.AND P1, PT, R26, R34, PT ;  /* 0x000000221a00720c */ /* 0x000fe20003f24070 */
[----:B------:R0:W-:-:S12]  /*2ed0*/  STS.U8 [R32], R29 ;  /* 0x0000001d20007388 */ /* 0x0001d80000000000 */
[----:B------:R-:W-:-:S04]  /*2ee0*/  @!P1 IMAD.IADD R34, R34, 0x1, -R24 ;  /* 0x0000000122229824 */ /* 0x000fc800078e0a18 */
[----:B------:R-:W-:-:S05]  /*2ef0*/  @!P2 IMAD.MOV R34, RZ, RZ, -R34 ;  /* 0x000000ffff22a224 */ /* 0x000fca00078e0a22 */
[----:B0-----:R-:W-:-:S07]  /*2f00*/  SEL R27, R11, R34, !P0 ;  /* 0x000000220b1b7207 */ /* 0x001fce0004000000 */
.L_x_32:
[----:B------:R-:W-:Y:S05]  /*2f10*/  BSYNC.RECONVERGENT B1 ;  /* 0x0000000000017941 */ /* 0x000fea0003800200 */
.L_x_31:
[----:B------:R-:W2:Y:S01]  /*2f20*/  LDG.E R28, desc[UR6][R22.64] ;  /* 0x00000006161c7981 */ /* 0x000ea2000c1e1900 */
[----:B------:R-:W-:Y:S01]  /*2f30*/  LOP3.LUT R32, R4, 0x7ffffff8, RZ, 0xc0, !PT ;  /* 0x7ffffff804207812 */ /* 0x000fe200078ec0ff */
[----:B------:R-:W-:Y:S03]  /*2f40*/  BSSY.RECONVERGENT B1, `(.L_x_33) ;  /* 0x0000018000017945 */ /* 0x000fe60003800200 */
[----:B------:R-:W-:-:S04]  /*2f50*/  IADD3 R32, PT, PT, -R32, 0x8, RZ ;  /* 0x0000000820207810 */ /* 0x000fc80007ffe1ff */
[----:B------:R-:W-:Y:S02]  /*2f60*/  ISETP.NE.AND P1, PT, R32, RZ, PT ;  /* 0x000000ff2000720c */ /* 0x000fe40003f25270 */
[----:B--2---:R-:W-:-:S05]  /*2f70*/  IADD3 R12, PT, PT, R31, R28, RZ ;  /* 0x0000001c1f0c7210 */ /* 0x004fca0007ffe0ff */
        /* <DEDUP_REMOVED lines=20> */
.L_x_34:
[----:B------:R-:W-:Y:S05]  /*30c0*/  BSYNC.RECONVERGENT B1 ;  /* 0x0000000000017941 */ /* 0x000fea0003800200 */
.L_x_33:
[----:B------:R-:W-:Y:S05]  /*30d0*/  @!P1 BRA `(.L_x_18) ;  /* 0x0000001400849947 */ /* 0x000fea0003800000 */
.L_x_51:
[----:B------:R-:W0:Y:S01]  /*30e0*/  LDCU UR4, c[0x0][0x39c] ;  /* 0x00007380ff0477ac */ /* 0x000e220008000800 */
[----:B------:R-:W-:Y:S01]  /*30f0*/  VIADD R13, R13, 0x1 ;  /* 0x000000010d0d7836 */ /* 0x000fe20000000000 */
[----:B------:R-:W1:Y:S04]  /*3100*/  LDC.64 R22, c[0x0][0x380] ;  /* 0x0000e000ff167b82 */ /* 0x000e680000000a00 */
[----:B------:R-:W-:Y:S02]  /*3110*/  IABS R11, R13 ;  /* 0x0000000d000b7213 */ /* 0x000fe40000000000 */
[----:B------:R-:W-:-:S03]  /*3120*/  ISETP.GE.AND P1, PT, R13, RZ, PT ;  /* 0x000000ff0d00720c */ /* 0x000fc60003f26270 */
[----:B------:R-:W-:-:S05]  /*3130*/  IMAD.HI.U32 R25, R25, R11, RZ ;  /* 0x0000000b19197227 */ /* 0x000fca00078e00ff */
[----:B------:R-:W-:Y:S01]  /*3140*/  IADD3 R25, PT, PT, -R25, RZ, RZ ;  /* 0x000000ff19197210 */ /* 0x000fe20007ffe1ff */
[----:B0-----:R-:W-:-:S05]  /*3150*/  IMAD.U32 R4, RZ, RZ, UR4 ;  /* 0x00000004ff047e24 */ /* 0x001fca000f8e00ff */
[----:B------:R-:W-:-:S05]  /*3160*/  IABS R24, R4 ;  /* 0x0000000400187213 */ /* 0x000fca0000000000 */
[----:B------:R-:W-:-:S05]  /*3170*/  IMAD R11, R24, R25, R11 ;  /* 0x00000019180b7224 */ /* 0x000fca00078e020b */
[----:B------:R-:W-:-:S13]  /*3180*/  ISETP.GT.U32.AND P0, PT, R26, R11, PT ;  /* 0x0000000b1a00720c */ /* 0x000fda0003f04070 */
[----:B------:R-:W-:-:S05]  /*3190*/  @!P0 IMAD.IADD R11, R11, 0x1, -R24 ;  /* 0x000000010b0b8824 */ /* 0x000fca00078e0a18 */
[----:B------:R-:W-:-:S13]  /*31a0*/  ISETP.GT.U32.AND P0, PT, R26, R11, PT ;  /* 0x0000000b1a00720c */ /* 0x000fda0003f04070 */
[----:B------:R-:W-:Y:S01]  /*31b0*/  @!P0 IMAD.IADD R11, R11, 0x1, -R24 ;  /* 0x000000010b0b8824 */ /* 0x000fe200078e0a18 */
[----:B------:R-:W-:-:S03]  /*31c0*/  ISETP.NE.AND P0, PT, R4, RZ, PT ;  /* 0x000000ff0400720c */ /* 0x000fc60003f05270 */
[----:B------:R-:W-:Y:S01]  /*31d0*/  IMAD.MOV.U32 R12, RZ, RZ, R11 ;  /* 0x000000ffff0c7224 */ /* 0x000fe200078e000b */
[----:B------:R-:W-:-:S03]  /*31e0*/  LOP3.LUT R11, RZ, R4, RZ, 0x33, !PT ;  /* 0x00000004ff0b7212 */ /* 0x000fc600078e33ff */
[----:B------:R-:W-:-:S05]  /*31f0*/  @!P1 IMAD.MOV R12, RZ, RZ, -R12 ;  /* 0x000000ffff0c9224 */ /* 0x000fca00078e0a0c */
[----:B------:R-:W-:-:S04]  /*3200*/  SEL R25, R11, R12, !P0 ;  /* 0x0000000c0b197207 */ /* 0x000fc80004000000 */
[----:B------:R-:W-:-:S04]  /*3210*/  IADD3 R12, P1, PT, R8, R25, RZ ;  /* 0x00000019080c7210 */ /* 0x000fc80007f3e0ff */
[----:B------:R-:W-:Y:S02]  /*3220*/  LEA.HI.X.SX32 R13, R25, R10, 0x1, P1 ;  /* 0x0000000a190d7211 */ /* 0x000fe400008f0eff */
[----:B-1----:R-:W-:-:S04]  /*3230*/  LEA R28, P1, R12, R22, 0x2 ;  /* 0x000000160c1c7211 */ /* 0x002fc800078210ff */
[----:B------:R-:W-:-:S05]  /*3240*/  LEA.HI.X R29, R12, R23, R13, 0x2, P1 ;  /* 0x000000170c1d7211 */ /* 0x000fca00008f140d */
[----:B------:R-:W2:Y:S01]  /*3250*/  LDG.E R35, desc[UR6][R28.64] ;  /* 0x000000061c237981 */ /* 0x000ea2000c1e1900 */
[----:B------:R-:W0:Y:S01]  /*3260*/  I2F.RP R26, R24 ;  /* 0x00000018001a7306 */ /* 0x000e220000209400 */
[----:B------:R-:W-:Y:S01]  /*3270*/  VIADD R33, R25, 0x1 ;  /* 0x0000000119217836 */ /* 0x000fe20000000000 */
[----:B------:R-:W-:Y:S01]  /*3280*/  BSSY.RECONVERGENT B1, `(.L_x_35) ;  /* 0x0000032000017945 */ /* 0x000fe20003800200 */
[----:B------:R-:W-:-:S03]  /*3290*/  IMAD.MOV.U32 R12, RZ, RZ, RZ ;  /* 0x000000ffff0c7224 */ /* 0x000fc600078e00ff */
[----:B------:R-:W-:Y:S02]  /*32a0*/  ISETP.GE.AND P2, PT, R33, RZ, PT ;  /* 0x000000ff2100720c */ /* 0x000fe40003f46270 */
[----:B0-----:R-:W0:Y:S02]  /*32b0*/  MUFU.RCP R26, R26 ;  /* 0x0000001a001a7308 */ /* 0x001e240000001000 */
[----:B0-----:R-:W-:Y:S02]  /*32c0*/  VIADD R34, R26, 0xffffffe ;  /* 0x0ffffffe1a227836 */ /* 0x001fe40000000000 */
[----:B------:R-:W-:-:S04]  /*32d0*/  IMAD.MOV.U32 R26, RZ, RZ, R24 ;  /* 0x000000ffff1a7224 */ /* 0x000fc800078e0018 */
[----:B------:R-:W0:Y:S02]  /*32e0*/  F2I.FTZ.U32.TRUNC.NTZ R13, R34 ;  /* 0x00000022000d7305 */ /* 0x000e24000021f000 */
[----:B0-----:R-:W-:-:S04]  /*32f0*/  IMAD.MOV R37, RZ, RZ, -R13 ;  /* 0x000000ffff257224 */ /* 0x001fc800078e0a0d */
[----:B------:R-:W-:-:S04]  /*3300*/  IMAD R37, R37, R24, RZ ;  /* 0x0000001825257224 */ /* 0x000fc800078e02ff */
[----:B------:R-:W-:Y:S01]  /*3310*/  IMAD.HI.U32 R25, R13, R37, R12 ;  /* 0x000000250d197227 */ /* 0x000fe200078e000c */
[----:B------:R-:W-:-:S05]  /*3320*/  IABS R13, R33 ;  /* 0x00000021000d7213 */ /* 0x000fca0000000000 */
        /* <DEDUP_REMOVED lines=12> */
[----:B0-----:R-:W-:-:S13]  /*33f0*/  ISETP.NE.AND P2, PT, R28, RZ, PT ;  /* 0x000000ff1c00720c */ /* 0x001fda0003f45270 */
[----:B------:R-:W-:Y:S05]  /*3400*/  @P2 BRA `(.L_x_36) ;  /* 0x0000000000642947 */ /* 0x000fea0003800000 */
[----:B------:R-:W0:Y:S01]  /*3410*/  I2F.RP R36, R24 ;  /* 0x0000001800247306 */ /* 0x000e220000209400 */
[----:B------:R-:W-:-:S04]  /*3420*/  IMAD.WIDE R28, R27, 0x4, R14 ;  /* 0x000000041b1c7825 */ /* 0x000fc800078e020e */
[----:B------:R-:W-:Y:S01]  /*3430*/  IMAD.MOV.U32 R37, RZ, RZ, 0x1 ;  /* 0x00000001ff257424 */ /* 0x000fe200078e00ff */
[----:B------:R1:W-:Y:S01]  /*3440*/  STG.E desc[UR6][R28.64], R35 ;  /* 0x000000231c007986 */ /* 0x0003e2000c101906 */
[----:B------:R-:W-:-:S05]  /*3450*/  VIADD R27, R27, 0x1 ;  /* 0x000000011b1b7836 */ /* 0x000fca0000000000 */
[----:B------:R-:W-:Y:S01]  /*3460*/  ISETP.GE.AND P3, PT, R27, RZ, PT ;  /* 0x000000ff1b00720c */ /* 0x000fe20003f66270 */
[----:B0-----:R-:W0:Y:S01]  /*3470*/  MUFU.RCP R36, R36 ;  /* 0x0000002400247308 */ /* 0x001e220000001000 */
[----:B-1----:R-:W-:-:S05]  /*3480*/  PRMT R29, R37, 0x7610, R29 ;  /* 0x00007610251d7816 */ /* 0x002fca000000001d */
[----:B------:R1:W-:Y:S01]  /*3490*/  STS.U8 [R12], R29 ;  /* 0x0000001d0c007388 */ /* 0x0003e20000000000 */
[----:B0-----:R-:W-:Y:S02]  /*34a0*/  VIADD R13, R36, 0xffffffe ;  /* 0x0ffffffe240d7836 */ /* 0x001fe40000000000 */
[----:B-1----:R-:W-:-:S04]  /*34b0*/  HFMA2 R12, -RZ, RZ, 0, 0 ;  /* 0x00000000ff0c7431 */ /* 0x002fc800000001ff */
[----:B------:R-:W0:Y:S02]  /*34c0*/  F2I.FTZ.U32.TRUNC.NTZ R13, R13 ;  /* 0x0000000d000d7305 */ /* 0x000e24000021f000 */
[----:B0-----:R-:W-:-:S04]  /*34d0*/  IMAD.MOV R37, RZ, RZ, -R13 ;  /* 0x000000ffff257224 */ /* 0x001fc800078e0a0d */
[----:B------:R-:W-:-:S04]  /*34e0*/  IMAD R37, R37, R24, RZ ;  /* 0x0000001825257224 */ /* 0x000fc800078e02ff */
[----:B------:R-:W-:Y:S01]  /*34f0*/  IMAD.HI.U32 R37, R13, R37, R12 ;  /* 0x000000250d257227 */ /* 0x000fe200078e000c */
[----:B------:R-:W-:-:S05]  /*3500*/  IABS R13, R27 ;  /* 0x0000001b000d7213 */ /* 0x000fca0000000000 */
        /* <DEDUP_REMOVED lines=8> */
[----:B------:R-:W-:-:S07]  /*3590*/  SEL R27, R11, R12, !P0 ;  /* 0x0000000c0b1b7207 */ /* 0x000fce0004000000 */
.L_x_36:
[----:B------:R-:W-:Y:S05]  /*35a0*/  BSYNC.RECONVERGENT B1 ;  /* 0x0000000000017941 */ /* 0x000fea0003800200 */
.L_x_35:
[----:B------:R-:W-:Y:S02]  /*35b0*/  LEA.HI.X.SX32 R13, R33, R10, 0x1, P1 ;  /* 0x0000000a210d7211 */ /* 0x000fe400008f0eff */
[----:B------:R-:W-:-:S04]  /*35c0*/  LEA R12, P1, R34, R22, 0x2 ;  /* 0x00000016220c7211 */ /* 0x000fc800078210ff */
[----:B------:R-:W-:-:S05]  /*35d0*/  LEA.HI.X R13, R34, R23, R13, 0x2, P1 ;  /* 0x00000017220d7211 */ /* 0x000fca00008f140d */
        /* <DEDUP_REMOVED lines=13> */
[----:B------:R-:W-:Y:S01]  /*36b0*/  SEL R29, R11, R35, !P0 ;  /* 0x000000230b1d7207 */ /* 0x000fe20004000000 */
[----:B--2---:R-:W-:-:S05]  /*36c0*/  IMAD.IADD R33, R31, 0x1, R28 ;  /* 0x000000011f217824 */ /* 0x004fca00078e021c */
[----:B------:R-:W0:Y:S02]  /*36d0*/  LDS.U8 R34, [R33] ;  /* 0x0000000021227984 */ /* 0x000e240000000000 */
[----:B0-----:R-:W-:Y:S02]  /*36e0*/  ISETP.NE.AND P2, PT, R34, RZ, PT ;  /* 0x000000ff2200720c */ /* 0x001fe40003f45270 */
[----:B------:R-:W-:-:S11]  /*36f0*/  IADD3 R34, P1, PT, R8, R29, RZ ;  /* 0x0000001d08227210 */ /* 0x000fd60007f3e0ff */
        /* <DEDUP_REMOVED lines=16> */
[----:B------:R-:W-:-:S05]  /*3800*/  IMAD.MOV.U32 R12, RZ, RZ, R35 ;  /* 0x000000ffff0c7224 */ /* 0x000fca00078e0023 */
[----:B------:R-:W-:-:S04]  /*3810*/  @!P3 IADD3 R12, PT, PT, -R12, RZ, RZ ;  /* 0x000000ff0c0cb210 */ /* 0x000fc80007ffe1ff */
[----:B0-----:R-:W-:-:S07]  /*3820*/  SEL R27, R11, R12, !P0 ;  /* 0x0000000c0b1b7207 */ /* 0x001fce0004000000 */
.L_x_38:
[----:B------:R-:W-:Y:S05]  /*3830*/  BSYNC.RECONVERGENT B1 ;  /* 0x0000000000017941 */ /* 0x000fea0003800200 */
.L_x_37:
        /* <DEDUP_REMOVED lines=37> */
[----:B------:R-:W-:-:S04]  /*3a90*/  IMAD.MOV.U32 R12, RZ, RZ, R35 ;  /* 0x000000ffff0c7224 */ /* 0x000fc800078e0023 */
[----:B------:R-:W-:-:S05]  /*3aa0*/  @!P3 IMAD.MOV R12, RZ, RZ, -R12 ;  /* 0x000000ffff0cb224 */ /* 0x000fca00078e0a0c */
[----:B0-----:R-:W-:-:S07]  /*3ab0*/  SEL R27, R11, R12, !P0 ;  /* 0x0000000c0b1b7207 */ /* 0x001fce0004000000 */
.L_x_40:
[----:B------:R-:W-:Y:S05]  /*3ac0*/  BSYNC.RECONVERGENT B1 ;  /* 0x0000000000017941 */ /* 0x000fea0003800200 */
.L_x_39:
        /* <DEDUP_REMOVED lines=14> */
[----:B------:R-:W-:-:S05]  /*3bb0*/  @!P1 IADD3 R35, PT, PT, R35, -R24, RZ ;  /* 0x8000001823239210 */ /* 0x000fca0007ffe0ff */
        /* <DEDUP_REMOVED lines=25> */
.L_x_42:
[----:B------:R-:W-:Y:S05]  /*3d50*/  BSYNC.RECONVERGENT B1 ;  /* 0x0000000000017941 */ /* 0x000fea0003800200 */
.L_x_41:
[----:B------:R-:W-:Y:S02]  /*3d60*/  LEA.HI.X.SX32 R13, R29, R10, 0x1, P1 ;  /* 0x0000000a1d0d7211 */ /* 0x000fe400008f0eff */
[----:B------:R-:W-:-:S04]  /*3d70*/  LEA R12, P1, R34, R22, 0x2 ;  /* 0x00000016220c7211 */ /* 0x000fc800078210ff */
[----:B------:R-:W-:-:S05]  /*3d80*/  LEA.HI.X R13, R34, R23, R13, 0x2, P1 ;  /* 0x00000017220d7211 */ /* 0x000fca00008f140d */
[----:B------:R-:W2:Y:S01]  /*3d90*/  LDG.E R28, desc[UR6][R12.64] ;  /* 0x000000060c1c7981 */ /* 0x000ea2000c1e1900 */
[----:B------:R-:W-:Y:S01]  /*3da0*/  IADD3 R29, PT, PT, R29, 0x1, RZ ;  /* 0x000000011d1d7810 */ /* 0x000fe20007ffe0ff */
[----:B------:R-:W-:Y:S03]  /*3db0*/  BSSY.RECONVERGENT B1, `(.L_x_43) ;  /* 0x0000023000017945 */ /* 0x000fe60003800200 */
        /* <DEDUP_REMOVED lines=23> */
[----:B------:R-:W-:Y:S01]  /*3f30*/  IMAD R35, R24, R36, R35 ;  /* 0x0000002418237224 */ /* 0x000fe200078e0223 */
[----:B------:R-:W-:-:S04]  /*3f40*/  MOV R36, 0x1 ;  /* 0x0000000100247802 */ /* 0x000fc80000000f00 */
        /* <DEDUP_REMOVED lines=9> */
.L_x_44:
[----:B------:R-:W-:Y:S05]  /*3fe0*/  BSYNC.RECONVERGENT B1 ;  /* 0x0000000000017941 */ /* 0x000fea0003800200 */
.L_x_43:
        /* <DEDUP_REMOVED lines=40> */
.L_x_46:
[----:B------:R-:W-:Y:S05]  /*4270*/  BSYNC.RECONVERGENT B1 ;  /* 0x0000000000017941 */ /* 0x000fea0003800200 */
.L_x_45:
[----:B------:R-:W-:Y:S02]  /*4280*/  LEA.HI.X.SX32 R13, R29, R10, 0x1, P1 ;  /* 0x0000000a1d0d7211 */ /* 0x000fe400008f0eff */
[----:B------:R-:W-:-:S04]  /*4290*/  LEA R12, P1, R34, R22, 0x2 ;  /* 0x00000016220c7211 */ /* 0x000fc800078210ff */
[----:B------:R-:W-:-:S05]  /*42a0*/  LEA.HI.X R13, R34, R23, R13, 0x2, P1 ;  /* 0x00000017220d7211 */ /* 0x000fca00008f140d */
        /* <DEDUP_REMOVED lines=13> */
[----:B0-----:R-:W-:Y:S01]  /*4380*/  SEL R13, R11, R35, !P0 ;  /* 0x000000230b0d7207 */ /* 0x001fe20004000000 */
[----:B--2---:R-:W-:-:S05]  /*4390*/  IMAD.IADD R33, R31, 0x1, R12 ;  /* 0x000000011f217824 */ /* 0x004fca00078e020c */
[----:B------:R-:W0:Y:S02]  /*43a0*/  LDS.U8 R28, [R33] ;  /* 0x00000000211c7984 */ /* 0x000e240000000000 */
[----:B0-----:R-:W-:Y:S02]  /*43b0*/  ISETP.NE.AND P1, PT, R28, RZ, PT ;  /* 0x000000ff1c00720c */ /* 0x001fe40003f25270 */
[----:B------:R-:W-:-:S04]  /*43c0*/  IADD3 R28, P2, PT, R8, R13, RZ ;  /* 0x0000000d081c7210 */ /* 0x000fc80007f5e0ff */
[----:B------:R-:W-:Y:S02]  /*43d0*/  LEA R22, P3, R28, R22, 0x2 ;  /* 0x000000161c167211 */ /* 0x000fe400078610ff */
[----:B------:R-:W-:-:S04]  /*43e0*/  LEA.HI.X.SX32 R29, R13, R10, 0x1, P2 ;  /* 0x0000000a0d1d7211 */ /* 0x000fc800010f0eff */
[----:B------:R-:W-:Y:S01]  /*43f0*/  LEA.HI.X R23, R28, R23, R29, 0x2, P3 ;  /* 0x000000171c177211 */ /* 0x000fe200018f141d */
[----:B------:R-:W-:Y:S06]  /*4400*/  @P1 BRA `(.L_x_48) ;  /* 0x0000000000481947 */ /* 0x000fec0003800000 */
        /* <DEDUP_REMOVED lines=18> */
.L_x_48:
[----:B------:R-:W-:Y:S05]  /*4530*/  BSYNC.RECONVERGENT B1 ;  /* 0x0000000000017941 */ /* 0x000fea0003800200 */
.L_x_47:
[----:B------:R-:W2:Y:S01]  /*4540*/  LDG.E R28, desc[UR6][R22.64] ;  /* 0x00000006161c7981 */ /* 0x000ea2000c1e1900 */
[----:B------:R-:W-:Y:S01]  /*4550*/  VIADD R32, R32, 0x8 ;  /* 0x0000000820207836 */ /* 0x000fe20000000000 */
[----:B------:R-:W-:Y:S04]  /*4560*/  BSSY.RECONVERGENT B1, `(.L_x_49) ;  /* 0x0000017000017945 */ /* 0x000fe80003800200 */
[----:B------:R-:W-:Y:S01]  /*4570*/  ISETP.NE.AND P1, PT, R32, RZ, PT ;  /* 0x000000ff2000720c */ /* 0x000fe20003f25270 */
[----:B--2---:R-:W-:-:S05]  /*4580*/  IMAD.IADD R12, R31, 0x1, R28 ;  /* 0x000000011f0c7824 */ /* 0x004fca00078e021c */
[----:B------:R-:W0:Y:S02]  /*4590*/  LDS.U8 R29, [R12] ;  /* 0x000000000c1d7984 */ /* 0x000e240000000000 */
[----:B0-----:R-:W-:-:S13]  /*45a0*/  ISETP.NE.AND P2, PT, R29, RZ, PT ;  /* 0x000000ff1d00720c */ /* 0x001fda0003f45270 */
[----:B------:R-:W-:Y:S05]  /*45b0*/  @P2 BRA `(.L_x_50) ;  /* 0x0000000000442947 */ /* 0x000fea0003800000 */
[----:B------:R-:W-:-:S04]  /*45c0*/  IADD3 R29, PT, PT, R27, 0x1, RZ ;  /* 0x000000011b1d7810 */ /* 0x000fc80007ffe0ff */
        /* <DEDUP_REMOVED lines=16> */
.L_x_50:
[----:B------:R-:W-:Y:S05]  /*46d0*/  BSYNC.RECONVERGENT B1 ;  /* 0x0000000000017941 */ /* 0x000fea0003800200 */
.L_x_49:
[----:B------:R-:W-:Y:S05]  /*46e0*/  @P1 BRA `(.L_x_51) ;  /* 0xffffffe8007c1947 */ /* 0x000fea000383ffff */
.L_x_18:
[----:B------:R-:W-:Y:S01]  /*46f0*/  ISETP.NE.AND P1, PT, R30, RZ, PT ;  /* 0x000000ff1e00720c */ /* 0x000fe20003f25270 */
[----:B------:R-:W-:Y:S01]  /*4700*/  IMAD.MOV.U32 R22, RZ, RZ, R7 ;  /* 0x000000ffff167224 */ /* 0x000fe200078e0007 */
[----:B------:R-:W-:Y:S01]  /*4710*/  MOV R23, R9 ;  /* 0x0000000900177202 */ /* 0x000fe20000000f00 */
[----:B------:R-:W-:-:S10]  /*4720*/  IMAD.MOV.U32 R12, RZ, RZ, R6 ;  /* 0x000000ffff0c7224 */ /* 0x000fd400078e0006 */
[----:B------:R-:W-:Y:S05]  /*4730*/  @!P1 BRA `(.L_x_2) ;  /* 0x0000001000a49947 */ /* 0x000fea0003800000 */
[----:B------:R-:W-:Y:S02]  /*4740*/  ISETP.GE.U32.AND P1, PT, R30, 0x4, PT ;  /* 0x000000041e00780c */ /* 0x000fe40003f26070 */
[----:B------:R-:W-:-:S11]  /*4750*/  LOP3.LUT R30, R4, 0x3, RZ, 0xc0, !PT ;  /* 0x00000003041e7812 */ /* 0x000fd600078ec0ff */
[----:B------:R-:W-:Y:S05]  /*4760*/  @!P1 BRA `(.L_x_52) ;  /* 0x0000000800949947 */ /* 0x000fea0003800000 */
[----:B------:R-:W-:-:S05]  /*4770*/  VIADD R13, R13, 0x1 ;  /* 0x000000010d0d7836 */ /* 0x000fca0000000000 */
[----:B------:R-:W-:Y:S02]  /*4780*/  IABS R12, R13 ;  /* 0x0000000d000c7213 */ /* 0x000fe40000000000 */
[----:B------:R-:W-:-:S03]  /*4790*/  ISETP.GE.AND P2, PT, R13, RZ, PT ;  /* 0x000000ff0d00720c */ /* 0x000fc60003f46270 */
[----:B------:R-:W-:-:S04]  /*47a0*/  IMAD.HI.U32 R22, R25, R12, RZ ;  /* 0x0000000c19167227 */ /* 0x000fc800078e00ff */
[----:B------:R-:W-:-:S04]  /*47b0*/  IMAD.MOV R23, RZ, RZ, -R22 ;  /* 0x000000ffff177224 */ /* 0x000fc800078e0a16 */
[----:B------:R-:W-:Y:S02]  /*47c0*/  IMAD R12, R24, R23, R12 ;  /* 0x00000017180c7224 */ /* 0x000fe400078e020c */
[----:B------:R-:W0:Y:S03]  /*47d0*/  LDC.64 R22, c[0x0][0x380] ;  /* 0x0000e000ff167b82 */ /* 0x000e260000000a00 */
[----:B------:R-:W-:-:S13]  /*47e0*/  ISETP.GT.U32.AND P1, PT, R26, R12, PT ;  /* 0x0000000c1a00720c */ /* 0x000fda0003f24070 */
[----:B------:R-:W-:-:S05]  /*47f0*/  @!P1 IMAD.IADD R12, R12, 0x1, -R24 ;  /* 0x000000010c0c9824 */ /* 0x000fca00078e0a18 */
[----:B------:R-:W-:-:S13]  /*4800*/  ISETP.GT.U32.AND P1, PT, R26, R12, PT ;  /* 0x0000000c1a00720c */ /* 0x000fda0003f24070 */
[----:B------:R-:W-:-:S04]  /*4810*/  @!P1 IMAD.IADD R12, R12, 0x1, -R24 ;  /* 0x000000010c0c9824 */ /* 0x000fc800078e0a18 */
[----:B------:R-:W-:-:S05]  /*4820*/  @!P2 IMAD.MOV R12, RZ, RZ, -R12 ;  /* 0x000000ffff0ca224 */ /* 0x000fca00078e0a0c */
        /* <DEDUP_REMOVED lines=22> */
[----:B0-----:R-:W-:Y:S02]  /*4990*/  IADD3 R12, P2, PT, R8, R35, RZ ;  /* 0x00000023080c7210 */ /* 0x001fe40007f5e0ff */
        /* <DEDUP_REMOVED lines=25> */
.L_x_54:
[----:B------:R-:W-:Y:S05]  /*4b30*/  BSYNC.RECONVERGENT B1 ;  /* 0x0000000000017941 */ /* 0x000fea0003800200 */
.L_x_53:
        /* <DEDUP_REMOVED lines=40> */
.L_x_56:
[----:B------:R-:W-:Y:S05]  /*4dc0*/  BSYNC.RECONVERGENT B1 ;  /* 0x0000000000017941 */ /* 0x000fea0003800200 */
.L_x_55:
[----:B------:R0:W2:Y:S01]  /*4dd0*/  LDG.E R12, desc[UR6][R28.64] ;  /* 0x000000061c0c7981 */ /* 0x0000a2000c1e1900 */
        /* <DEDUP_REMOVED lines=31> */
[----:B------:R-:W-:-:S02]  /*4fd0*/  @!P1 IADD3 R34, PT, PT, R34, -R24, RZ ;  /* 0x8000001822229210 */ /* 0x000fc40007ffe0ff */
[----:B0-----:R-:W-:Y:S02]  /*4fe0*/  PRMT R29, R27, 0x7610, R29 ;  /* 0x000076101b1d7816 */ /* 0x001fe4000000001d */
[----:B------:R-:W-:-:S03]  /*4ff0*/  ISETP.GT.U32.AND P1, PT, R26, R34, PT ;  /* 0x000000221a00720c */ /* 0x000fc60003f24070 */
[----:B------:R0:W-:Y:S10]  /*5000*/  STS.U8 [R32], R29 ;  /* 0x0000001d20007388 */ /* 0x0001f40000000000 */
[----:B------:R-:W-:-:S04]  /*5010*/  @!P1 IMAD.IADD R34, R34, 0x1, -R24 ;  /* 0x0000000122229824 */ /* 0x000fc800078e0a18 */
[----:B------:R-:W-:-:S05]  /*5020*/  @!P2 IMAD.MOV R34, RZ, RZ, -R34 ;  /* 0x000000ffff22a224 */ /* 0x000fca00078e0a22 */
[----:B0-----:R-:W-:-:S07]  /*5030*/  SEL R27, R11, R34, !P0 ;  /* 0x000000220b1b7207 */ /* 0x001fce0004000000 */
.L_x_58:
[----:B------:R-:W-:Y:S05]  /*5040*/  BSYNC.RECONVERGENT B1 ;  /* 0x0000000000017941 */ /* 0x000fea0003800200 */
.L_x_57:
[----:B------:R-:W2:Y:S01]  /*5050*/  LDG.E R12, desc[UR6][R22.64] ;  /* 0x00000006160c7981 */ /* 0x000ea2000c1e1900 */
[----:B------:R-:W-:Y:S01]  /*5060*/  BSSY.RECONVERGENT B1, `(.L_x_52) ;  /* 0x0000015000017945 */ /* 0x000fe20003800200 */
[----:B--2---:R-:W-:-:S05]  /*5070*/  IMAD.IADD R31, R31, 0x1, R12 ;  /* 0x000000011f1f7824 */ /* 0x004fca00078e020c */
[----:B------:R-:W0:Y:S02]  /*5080*/  LDS.U8 R28, [R31] ;  /* 0x000000001f1c7984 */ /* 0x000e240000000000 */
[----:B0-----:R-:W-:-:S13]  /*5090*/  ISETP.NE.AND P1, PT, R28, RZ, PT ;  /* 0x000000ff1c00720c */ /* 0x001fda0003f25270 */
[----:B------:R-:W-:Y:S05]  /*50a0*/  @P1 BRA `(.L_x_59) ;  /* 0x0000000000401947 */ /* 0x000fea0003800000 */
[----:B------:R-:W-:Y:S02]  /*50b0*/  VIADD R32, R27, 0x1 ;  /* 0x000000011b207836 */ /* 0x000fe40000000000 */
[----:B------:R-:W-:-:S03]  /*50c0*/  HFMA2 R29, -RZ, RZ, 0, 5.9604644775390625e-08 ;  /* 0x00000001ff1d7431 */ /* 0x000fc600000001ff */
[----:B------:R-:W-:Y:S02]  /*50d0*/  IABS R22, R32 ;  /* 0x0000002000167213 */ /* 0x000fe40000000000 */
[----:B------:R-:W-:Y:S01]  /*50e0*/  ISETP.GE.AND P2, PT, R32, RZ, PT ;  /* 0x000000ff2000720c */ /* 0x000fe20003f46270 */
[----:B------:R0:W-:Y:S02]  /*50f0*/  STS.U8 [R31], R29 ;  /* 0x0000001d1f007388 */ /* 0x0001e40000000000 */
[----:B------:R-:W-:-:S04]  /*5100*/  IMAD.HI.U32 R23, R25, R22, RZ ;  /* 0x0000001619177227 */ /* 0x000fc800078e00ff */
[----:B------:R-:W-:-:S04]  /*5110*/  IMAD.MOV R23, RZ, RZ, -R23 ;  /* 0x000000ffff177224 */ /* 0x000fc800078e0a17 */
[----:B------:R-:W-:Y:S02]  /*5120*/  IMAD R28, R24, R23, R22 ;  /* 0x00000017181c7224 */ /* 0x000fe400078e0216 */
[----:B------:R-:W-:-:S03]  /*5130*/  IMAD.WIDE R22, R27, 0x4, R14 ;  /* 0x000000041b167825 */ /* 0x000fc600078e020e */
[----:B------:R-:W-:Y:S02]  /*5140*/  ISETP.GT.U32.AND P1, PT, R26, R28, PT ;  /* 0x0000001c1a00720c */ /* 0x000fe40003f24070 */
[----:B------:R0:W-:Y:S11]  /*5150*/  STG.E desc[UR6][R22.64], R12 ;  /* 0x0000000c16007986 */ /* 0x0001f6000c101906 */
[----:B------:R-:W-:-:S05]  /*5160*/  @!P1 IMAD.IADD R28, R28, 0x1, -R24 ;  /* 0x000000011c1c9824 */ /* 0x000fca00078e0a18 */
[----:B------:R-:W-:-:S13]  /*5170*/  ISETP.GT.U32.AND P1, PT, R26, R28, PT ;  /* 0x0000001c1a00720c */ /* 0x000fda0003f24070 */
[----:B------:R-:W-:-:S04]  /*5180*/  @!P1 IMAD.IADD R28, R28, 0x1, -R24 ;  /* 0x000000011c1c9824 */ /* 0x000fc800078e0a18 */
[----:B------:R-:W-:-:S05]  /*5190*/  @!P2 IMAD.MOV R28, RZ, RZ, -R28 ;  /* 0x000000ffff1ca224 */ /* 0x000fca00078e0a1c */
[----:B0-----:R-:W-:-:S07]  /*51a0*/  SEL R27, R11, R28, !P0 ;  /* 0x0000001c0b1b7207 */ /* 0x001fce0004000000 */
.L_x_59:
[----:B------:R-:W-:Y:S05]  /*51b0*/  BSYNC.RECONVERGENT B1 ;  /* 0x0000000000017941 */ /* 0x000fea0003800200 */
.L_x_52:
[----:B------:R-:W-:Y:S01]  /*51c0*/  ISETP.NE.AND P1, PT, R30, RZ, PT ;  /* 0x000000ff1e00720c */ /* 0x000fe20003f25270 */
[----:B------:R-:W-:Y:S02]  /*51d0*/  IMAD.MOV.U32 R22, RZ, RZ, R7 ;  /* 0x000000ffff167224 */ /* 0x000fe400078e0007 */
[----:B------:R-:W-:Y:S02]  /*51e0*/  IMAD.MOV.U32 R12, RZ, RZ, R6 ;  /* 0x000000ffff0c7224 */ /* 0x000fe400078e0006 */
[----:B------:R-:W-:-:S08]  /*51f0*/  IMAD.MOV.U32 R23, RZ, RZ, R9 ;  /* 0x000000ffff177224 */ /* 0x000fd000078e0009 */
[----:B------:R-:W-:Y:S05]  /*5200*/  @!P1 BRA `(.L_x_2) ;  /* 0x0000000400f09947 */ /* 0x000fea0003800000 */
[----:B------:R-:W-:Y:S01]  /*5210*/  ISETP.NE.AND P1, PT, R30, 0x1, PT ;  /* 0x000000011e00780c */ /* 0x000fe20003f25270 */
[----:B------:R-:W-:-:S12]  /*5220*/  BSSY.RECONVERGENT B1, `(.L_x_60) ;  /* 0x0000053000017945 */ /* 0x000fd80003800200 */
        /* <DEDUP_REMOVED lines=9> */
[----:B------:R-:W-:-:S04]  /*52c0*/  @!P1 IADD3 R12, PT, PT, R12, -R24, RZ ;  /* 0x800000180c0c9210 */ /* 0x000fc80007ffe0ff */
        /* <DEDUP_REMOVED lines=22> */
[----:B------:R-:W-:-:S05]  /*5430*/  @!P1 IMAD.IADD R29, R29, 0x1, -R24 ;  /* 0x000000011d1d9824 */ /* 0x000fca00078e0a18 */
[----:B------:R-:W-:-:S04]  /*5440*/  @!P2 IADD3 R29, PT, PT, -R29, RZ, RZ ;  /* 0x000000ff1d1da210 */ /* 0x000fc80007ffe1ff */
[----:B0-----:R-:W-:-:S04]  /*5450*/  SEL R13, R11, R29, !P0 ;  /* 0x0000001d0b0d7207 */ /* 0x001fc80004000000 */
[----:B------:R-:W-:-:S04]  /*5460*/  IADD3 R28, P2, PT, R8, R13, RZ ;  /* 0x0000000d081c7210 */ /* 0x000fc80007f5e0ff */
[----:B------:R-:W-:Y:S02]  /*5470*/  LEA.HI.X.SX32 R29, R13, R10, 0x1, P2 ;  /* 0x0000000a0d1d7211 */ /* 0x000fe400010f0eff */
[----:B------:R-:W-:-:S04]  /*5480*/  LEA R22, P2, R28, R22, 0x2 ;  /* 0x000000161c167211 */ /* 0x000fc800078410ff */
        /* <DEDUP_REMOVED lines=22> */
.L_x_63:
[----:B------:R-:W-:Y:S05]  /*55f0*/  BSYNC.RECONVERGENT B2 ;  /* 0x0000000000027941 */ /* 0x000fea0003800200 */
.L_x_62:
[----:B------:R-:W2:Y:S02]  /*5600*/  LDG.E R29, desc[UR6][R22.64] ;  /* 0x00000006161d7981 */ /* 0x000ea4000c1e1900 */
[----:B--2---:R-:W-:-:S05]  /*5610*/  IMAD.IADD R30, R30, 0x1, R29 ;  /* 0x000000011e1e7824 */ /* 0x004fca00078e021d */
[----:B------:R-:W0:Y:S02]  /*5620*/  LDS.U8 R12, [R30] ;  /* 0x000000001e0c7984 */ /* 0x000e240000000000 */
[----:B0-----:R-:W-:-:S13]  /*5630*/  ISETP.NE.AND P1, PT, R12, RZ, PT ;  /* 0x000000ff0c00720c */ /* 0x001fda0003f25270 */
[----:B------:R-:W-:Y:S05]  /*5640*/  @P1 BRA `(.L_x_61) ;  /* 0x0000000000401947 */ /* 0x000fea0003800000 */
[----:B------:R-:W-:Y:S01]  /*5650*/  IADD3 R31, PT, PT, R27, 0x1, RZ ;  /* 0x000000011b1f7810 */ /* 0x000fe20007ffe0ff */
[----:B------:R-:W-:-:S03]  /*5660*/  IMAD.MOV.U32 R28, RZ, RZ, 0x1 ;  /* 0x00000001ff1c7424 */ /* 0x000fc600078e00ff */
[----:B------:R-:W-:Y:S02]  /*5670*/  IABS R12, R31 ;  /* 0x0000001f000c7213 */ /* 0x000fe40000000000 */
[----:B------:R0:W-:Y:S01]  /*5680*/  STS.U8 [R30], R28 ;  /* 0x0000001c1e007388 */ /* 0x0001e20000000000 */
[----:B------:R-:W-:Y:S02]  /*5690*/  ISETP.GE.AND P2, PT, R31, RZ, PT ;  /* 0x000000ff1f00720c */ /* 0x000fe40003f46270 */
        /* <DEDUP_REMOVED lines=11> */
.L_x_61:
[----:B------:R-:W-:Y:S05]  /*5750*/  BSYNC.RECONVERGENT B1 ;  /* 0x0000000000017941 */ /* 0x000fea0003800200 */
.L_x_60:
[----:B------:R-:W-:Y:S01]  /*5760*/  LOP3.LUT R12, R4, 0x1, RZ, 0xc0, !PT ;  /* 0x00000001040c7812 */ /* 0x000fe200078ec0ff */
[----:B------:R-:W-:Y:S01]  /*5770*/  IMAD.MOV.U32 R22, RZ, RZ, R7 ;  /* 0x000000ffff167224 */ /* 0x000fe200078e0007 */
[----:B------:R-:W-:Y:S02]  /*5780*/  MOV R23, R9 ;  /* 0x0000000900177202 */ /* 0x000fe40000000f00 */
[----:B------:R-:W-:Y:S01]  /*5790*/  ISETP.NE.U32.AND P1, PT, R12, 0x1, PT ;  /* 0x000000010c00780c */ /* 0x000fe20003f25070 */
[----:B------:R-:W-:-:S12]  /*57a0*/  IMAD.MOV.U32 R12, RZ, RZ, R6 ;  /* 0x000000ffff0c7224 */ /* 0x000fd800078e0006 */
[----:B------:R-:W-:Y:S05]  /*57b0*/  @P1 BRA `(.L_x_2) ;  /* 0x0000000000841947 */ /* 0x000fea0003800000 */
[----:B------:R-:W-:Y:S01]  /*57c0*/  VIADD R13, R13, 0x1 ;  /* 0x000000010d0d7836 */ /* 0x000fe20000000000 */
[----:B------:R-:W0:Y:S04]  /*57d0*/  LDCU.64 UR4, c[0x0][0x380] ;  /* 0x00007000ff0477ac */ /* 0x000e280008000a00 */
        /* <DEDUP_REMOVED lines=13> */
[----:B0-----:R-:W-:-:S04]  /*58b0*/  LEA R12, P0, R8, UR4, 0x2 ;  /* 0x00000004080c7c11 */ /* 0x001fc8000f8010ff */
[----:B------:R-:W-:-:S06]  /*58c0*/  LEA.HI.X R13, R8, UR5, R11, 0x2, P0 ;  /* 0x00000005080d7c11 */ /* 0x000fcc00080f140b */
[----:B------:R0:W2:Y:S01]  /*58d0*/  LDG.E R13, desc[UR6][R12.64] ;  /* 0x000000060c0d7981 */ /* 0x0000a2000c1e1900 */
[----:B------:R-:W1:Y:S01]  /*58e0*/  S2UR UR5, SR_CgaCtaId ;  /* 0x00000000000579c3 */ /* 0x000e620000008800 */
[----:B------:R-:W-:Y:S01]  /*58f0*/  UMOV UR4, 0x400 ;  /* 0x0000040000047882 */ /* 0x000fe20000000000 */
[----:B------:R-:W-:Y:S02]  /*5900*/  IMAD.MOV.U32 R22, RZ, RZ, R7 ;  /* 0x000000ffff167224 */ /* 0x000fe400078e0007 */
[----:B------:R-:W-:Y:S01]  /*5910*/  IMAD.MOV.U32 R23, RZ, RZ, R9 ;  /* 0x000000ffff177224 */ /* 0x000fe200078e0009 */
[----:B0-----:R-:W-:Y:S01]  /*5920*/  MOV R12, R6 ;  /* 0x00000006000c7202 */ /* 0x001fe20000000f00 */
[----:B-1----:R-:W-:-:S09]  /*5930*/  ULEA UR4, UR5, UR4, 0x18 ;  /* 0x0000000405047291 */ /* 0x002fd2000f8ec0ff */
[----:B--2---:R-:W0:Y:S02]  /*5940*/  LDS.U8 R8, [R13+UR4] ;  /* 0x000000040d087984 */ /* 0x004e240008000000 */
[----:B0-----:R-:W-:Y:S01]  /*5950*/  ISETP.NE.AND P0, PT, R8, RZ, PT ;  /* 0x000000ff0800720c */ /* 0x001fe20003f05270 */
[----:B------:R-:W-:-:S12]  /*5960*/  IMAD.MOV.U32 R8, RZ, RZ, 0x1 ;  /* 0x00000001ff087424 */ /* 0x000fd800078e00ff */
[----:B------:R-:W-:Y:S01]  /*5970*/  @!P0 IMAD.WIDE R10, R27, 0x4, R14 ;  /* 0x000000041b0a8825 */ /* 0x000fe200078e020e */
[----:B------:R2:W-:Y:S03]  /*5980*/  @!P0 STS.U8 [R13+UR4], R8 ;  /* 0x000000080d008988 */ /* 0x0005e60008000004 */
[----:B------:R-:W-:Y:S01]  /*5990*/  @!P0 IMAD.MOV.U32 R22, RZ, RZ, R7 ;  /* 0x000000ffff168224 */ /* 0x000fe200078e0007 */
[----:B------:R2:W-:Y:S01]  /*59a0*/  @!P0 STG.E desc[UR6][R10.64], R13 ;  /* 0x0000000d0a008986 */ /* 0x0005e2000c101906 */
[----:B------:R-:W-:Y:S02]  /*59b0*/  @!P0 IMAD.MOV.U32 R12, RZ, RZ, R6 ;  /* 0x000000ffff0c8224 */ /* 0x000fe400078e0006 */
[----:B------:R-:W-:-:S07]  /*59c0*/  @!P0 IMAD.MOV.U32 R23, RZ, RZ, R9 ;  /* 0x000000ffff178224 */ /* 0x000fce00078e0009 */
.L_x_2:
[----:B------:R-:W-:Y:S05]  /*59d0*/  BSYNC.RECONVERGENT B0 ;  /* 0x0000000000007941 */ /* 0x000fea0003800200 */
.L_x_0:
[----:B------:R-:W-:Y:S01]  /*59e0*/  SHF.R.U32.HI R7, RZ, 0x2, R22 ;  /* 0x00000002ff077819 */ /* 0x000fe20000011616 */
[----:B------:R-:W-:Y:S01]  /*59f0*/  IMAD.SHL.U32 R9, R2, 0x10, RZ ;  /* 0x0000001002097824 */ /* 0x000fe200078e00ff */
[----:B------:R-:W-:Y:S01]  /*5a00*/  UMOV UR4, 0x9999999a ;  /* 0x9999999a00047882 */ /* 0x000fe20000000000 */
[----:B------:R-:W-:Y:S01]  /*5a10*/  UMOV UR5, 0x3fb99999 ;  /* 0x3fb9999900057882 */ /* 0x000fe20000000000 */
[----:B------:R-:W-:Y:S01]  /*5a20*/  LOP3.LUT R7, R7, R22, RZ, 0x3c, !PT ;  /* 0x0000001607077212 */ /* 0x000fe200078e3cff */
[----:B------:R-:W-:Y:S01]  /*5a30*/  VIADD R22, R3, 0x587c5 ;  /* 0x000587c503167836 */ /* 0x000fe20000000000 */
[----:B------:R-:W-:Y:S01]  /*5a40*/  BSSY.RECONVERGENT B0, `(.L_x_64) ;  /* 0x0000040000007945 */ /* 0x000fe20003800200 */
[----:B0-23--:R-:W-:Y:S02]  /*5a50*/  IMAD.MOV.U32 R13, RZ, RZ, R0 ;  /* 0x000000ffff0d7224 */ /* 0x00dfe400078e0000 */
[----:B------:R-:W-:-:S05]  /*5a60*/  IMAD.SHL.U32 R6, R7, 0x2, RZ ;  /* 0x0000000207067824 */ /* 0x000fca00078e00ff */
[----:B------:R-:W-:-:S04]  /*5a70*/  LOP3.LUT R6, R2, R9, R6, 0x96, !PT ;  /* 0x0000000902067212 */ /* 0x000fc800078e9606 */
[----:B------:R-:W-:Y:S01]  /*5a80*/  LOP3.LUT R9, R6, R7, RZ, 0x3c, !PT ;  /* 0x0000000706097212 */ /* 0x000fe200078e3cff */
[----:B------:R-:W-:-:S03]  /*5a90*/  IMAD.MOV.U32 R7, RZ, RZ, 0x2f800000 ;  /* 0x2f800000ff077424 */ /* 0x000fc600078e00ff */
[----:B------:R-:W-:-:S04]  /*5aa0*/  IADD3 R6, PT, PT, R9, R22, RZ ;  /* 0x0000001609067210 */ /* 0x000fc80007ffe0ff */
[----:B------:R-:W-:-:S05]  /*5ab0*/  I2FP.F32.U32 R6, R6 ;  /* 0x0000000600067245 */ /* 0x000fca0000201000 */
[----:B-1----:R-:W-:-:S04]  /*5ac0*/  FFMA R8, R6, R7, 1.1641532182693481445e-10 ;  /* 0x2f00000006087423 */ /* 0x002fc80000000007 */
[----:B------:R-:W0:Y:S02]  /*5ad0*/  F2F.F64.F32 R6, R8 ;  /* 0x0000000800067310 */ /* 0x000e240000201800 */
[----:B0-----:R-:W-:Y:S01]  /*5ae0*/  DSETP.GEU.AND P0, PT, R6, UR4, PT ;  /* 0x0000000406007e2a */ /* 0x001fe2000bf0e000 */
[----:B------:R-:W-:Y:S02]  /*5af0*/  IMAD.MOV.U32 R6, RZ, RZ, R2 ;  /* 0x000000ffff067224 */ /* 0x000fe400078e0002 */
[----:B------:R-:W-:-:S11]  /*5b00*/  IMAD.MOV.U32 R7, RZ, RZ, R9 ;  /* 0x000000ffff077224 */ /* 0x000fd600078e0009 */
[----:B------:R-:W-:Y:S05]  /*5b10*/  @P0 BRA `(.L_x_65) ;  /* 0x0000000000c80947 */ /* 0x000fea0003800000 */
[----:B------:R-:W0:Y:S01]  /*5b20*/  I2F.U32.RP R22, R4 ;  /* 0x0000000400167306 */ /* 0x000e220000209000 */
[----:B------:R-:W-:Y:S02]  /*5b30*/  SHF.R.U32.HI R6, RZ, 0x2, R23 ;  /* 0x00000002ff067819 */ /* 0x000fe40000011617 */
[----:B------:R-:W-:Y:S02]  /*5b40*/  SHF.R.U32.HI R7, RZ, 0x2, R12 ;  /* 0x00000002ff077819 */ /* 0x000fe4000001160c */
[----:B------:R-:W-:Y:S01]  /*5b50*/  LOP3.LUT R13, R6, R23, RZ, 0x3c, !PT ;  /* 0x00000017060d7212 */ /* 0x000fe200078e3cff */
[----:B------:R-:W-:Y:S01]  /*5b60*/  IMAD.SHL.U32 R6, R9, 0x10, RZ ;  /* 0x0000001009067824 */ /* 0x000fe200078e00ff */
[----:B------:R-:W-:Y:S02]  /*5b70*/  LOP3.LUT R7, R7, R12, RZ, 0x3c, !PT ;  /* 0x0000000c07077212 */ /* 0x000fe400078e3cff */
[----:B------:R-:W-:Y:S01]  /*5b80*/  ISETP.NE.U32.AND P2, PT, R4, RZ, PT ;  /* 0x000000ff0400720c */ /* 0x000fe20003f45070 */
[----:B------:R-:W-:-:S02]  /*5b90*/  IMAD.SHL.U32 R8, R13, 0x2, RZ ;  /* 0x000000020d087824 */ /* 0x000fc400078e00ff */
[----:B------:R-:W-:Y:S01]  /*5ba0*/  IMAD.SHL.U32 R10, R7, 0x2, RZ ;  /* 0x00000002070a7824 */ /* 0x000fe200078e00ff */
[----:B0-----:R-:W0:Y:S02]  /*5bb0*/  MUFU.RCP R22, R22 ;  /* 0x0000001600167308 */ /* 0x001e240000001000 */
[----:B------:R-:W-:-:S04]  /*5bc0*/  LOP3.LUT R6, R13, R8, R6, 0x96, !PT ;  /* 0x000000080d067212 */ /* 0x000fc800078e9606 */
[----:B------:R-:W-:-:S05]  /*5bd0*/  LOP3.LUT R6, R6, R9, RZ, 0x3c, !PT ;  /* 0x0000000906067212 */ /* 0x000fca00078e3cff */
[----:B------:R-:W-:-:S05]  /*5be0*/  IMAD.SHL.U32 R8, R6, 0x10, RZ ;  /* 0x0000001006087824 */ /* 0x000fca00078e00ff */
[----:B------:R-:W-:Y:S01]  /*5bf0*/  LOP3.LUT R7, R7, R10, R8, 0x96, !PT ;  /* 0x0000000a07077212 */ /* 0x000fe200078e9608 */
[----:B------:R-:W-:Y:S02]  /*5c00*/  IMAD.MOV.U32 R10, RZ, RZ, RZ ;  /* 0x000000ffff0a7224 */ /* 0x000fe400078e00ff */
[----:B0-----:R-:W-:Y:S01]  /*5c10*/  VIADD R11, R22, 0xffffffe ;  /* 0x0ffffffe160b7836 */ /* 0x001fe20000000000 */
[----:B------:R-:W-:Y:S01]  /*5c20*/  LOP3.LUT R7, R7, R6, RZ, 0x3c, !PT ;  /* 0x0000000607077212 */ /* 0x000fe200078e3cff */
[C---:B------:R-:W-:Y:S01]  /*5c30*/  VIADD R22, R3.reuse, 0x10974f ;  /* 0x0010974f03167836 */ /* 0x040fe20000000000 */
[----:B------:R-:W-:-:S03]  /*5c40*/  IADD3 R3, PT, PT, R3, 0xb0f8a, R6 ;  /* 0x000b0f8a03037810 */ /* 0x000fc60007ffe006 */
[----:B------:R-:W0:Y:S02]  /*5c50*/  F2I.FTZ.U32.TRUNC.NTZ R11, R11 ;  /* 0x0000000b000b7305 */ /* 0x000e24000021f000 */
[----:B0-----:R-:W-:-:S05]  /*5c60*/  IADD3 R13, PT, PT, RZ, -R11, RZ ;  /* 0x8000000bff0d7210 */ /* 0x001fca0007ffe0ff */
[----:B------:R-:W-:-:S04]  /*5c70*/  IMAD R13, R13, R4, RZ ;  /* 0x000000040d0d7224 */ /* 0x000fc800078e02ff */
[----:B------:R-:W-:-:S04]  /*5c80*/  IMAD.HI.U32 R8, R11, R13, R10 ;  /* 0x0000000d0b087227 */ /* 0x000fc800078e000a */
[----:B------:R-:W-:-:S04]  /*5c90*/  IMAD.IADD R11, R7, 0x1, R22 ;  /* 0x00000001070b7824 */ /* 0x000fc800078e0216 */
[----:B------:R-:W-:-:S04]  /*5ca0*/  IMAD.HI.U32 R10, R8, R11, RZ ;  /* 0x0000000b080a7227 */ /* 0x000fc800078e00ff */
[----:B------:R-:W-:-:S04]  /*5cb0*/  IMAD.HI.U32 R8, R8, R3, RZ ;  /* 0x0000000308087227 */ /* 0x000fc800078e00ff */
[----:B------:R-:W-:Y:S02]  /*5cc0*/  IMAD.MOV R10, RZ, RZ, -R10 ;  /* 0x000000ffff0a7224 */ /* 0x000fe400078e0a0a */
[----:B------:R-:W-:Y:S02]  /*5cd0*/  IMAD.MOV R8, RZ, RZ, -R8 ;  /* 0x000000ffff087224 */ /* 0x000fe400078e0a08 */
[C---:B------:R-:W-:Y:S02]  /*5ce0*/  IMAD R11, R4.reuse, R10, R11 ;  /* 0x0000000a040b7224 */ /* 0x040fe400078e020b */
[----:B------:R-:W-:Y:S01]  /*5cf0*/  IMAD R3, R4, R8, R3 ;  /* 0x0000000804037224 */ /* 0x000fe200078e0203 */
[-C--:B------:R-:W-:Y:S02]  /*5d00*/  LOP3.LUT R8, RZ, R4.reuse, RZ, 0x33, !PT ;  /* 0x00000004ff087212 */ /* 0x080fe400078e33ff */
[-C--:B------:R-:W-:Y:S02]  /*5d10*/  ISETP.GE.U32.AND P1, PT, R11, R4.reuse, PT ;  /* 0x000000040b00720c */ /* 0x080fe40003f26070 */
[----:B------:R-:W-:-:S11]  /*5d20*/  ISETP.GE.U32.AND P0, PT, R3, R4, PT ;  /* 0x000000040300720c */ /* 0x000fd60003f06070 */
[-C--:B------:R-:W-:Y:S02]  /*5d30*/  @P1 IADD3 R11, PT, PT, R11, -R4.reuse, RZ ;  /* 0x800000040b0b1210 */ /* 0x080fe40007ffe0ff */
[----:B------:R-:W-:Y:S02]  /*5d40*/  @P0 IMAD.IADD R3, R3, 0x1, -R4 ;  /* 0x0000000103030824 */ /* 0x000fe400078e0a04 */
[----:B------:R-:W-:-:S03]  /*5d50*/  ISETP.GE.U32.AND P1, PT, R11, R4, PT ;  /* 0x000000040b00720c */ /* 0x000fc60003f26070 */
[----:B------:R-:W-:-:S10]  /*5d60*/  ISETP.GE.U32.AND P0, PT, R3, R4, PT ;  /* 0x000000040300720c */ /* 0x000fd40003f06070 */
[----:B------:R-:W-:-:S03]  /*5d70*/  @P1 IMAD.IADD R11, R11, 0x1, -R4 ;  /* 0x000000010b0b1824 */ /* 0x000fc600078e0a04 */
[----:B------:R-:W-:Y:S02]  /*5d80*/  @P0 IMAD.IADD R3, R3, 0x1, -R4 ;  /* 0x0000000103030824 */ /* 0x000fe400078e0a04 */
[----:B------:R-:W-:-:S03]  /*5d90*/  SEL R11, R8, R11, !P2 ;  /* 0x0000000b080b7207 */ /* 0x000fc60005000000 */
[----:B------:R-:W-:Y:S02]  /*5da0*/  SEL R3, R8, R3, !P2 ;  /* 0x0000000308037207 */ /* 0x000fe40005000000 */
[----:B------:R-:W-:-:S04]  /*5db0*/  IMAD.WIDE R10, R11, 0x4, R14 ;  /* 0x000000040b0a7825 */ /* 0x000fc800078e020e */
[----:B------:R-:W-:Y:S01]  /*5dc0*/  IMAD.WIDE R14, R3, 0x4, R14 ;  /* 0x00000004030e7825 */ /* 0x000fe200078e020e */
[----:B------:R-:W2:Y:S04]  /*5dd0*/  LDG.E R25, desc[UR6][R10.64] ;  /* 0x000000060a197981 */ /* 0x000ea8000c1e1900 */
[----:B------:R-:W3:Y:S01]  /*5de0*/  LDG.E R3, desc[UR6][R14.64] ;  /* 0x000000060e037981 */ /* 0x000ee2000c1e1900 */
[----:B------:R-:W-:Y:S02]  /*5df0*/  IMAD.MOV.U32 R13, RZ, RZ, R9 ;  /* 0x000000ffff0d7224 */ /* 0x000fe400078e0009 */
[----:B------:R-:W-:Y:S02]  /*5e00*/  IMAD.MOV.U32 R12, RZ, RZ, R2 ;  /* 0x000000ffff0c7224 */ /* 0x000fe400078e0002 */
[----:B------:R-:W-:Y:S01]  /*5e10*/  IMAD.MOV.U32 R23, RZ, RZ, R0 ;  /* 0x000000ffff177224 */ /* 0x000fe200078e0000 */
[----:B--2---:R0:W-:Y:S04]  /*5e20*/  STG.E desc[UR6][R14.64], R25 ;  /* 0x000000190e007986 */ /* 0x0041e8000c101906 */
[----:B---3--:R0:W-:Y:S02]  /*5e30*/  STG.E desc[UR6][R10.64], R3 ;  /* 0x000000030a007986 */ /* 0x0081e4000c101906 */
.L_x_65:
[----:B------:R-:W-:Y:S05]  /*5e40*/  BSYNC.RECONVERGENT B0 ;  /* 0x0000000000007941 */ /* 0x000fea0003800200 */
.L_x_64:
[----:B------:R-:W-:Y:S04]  /*5e50*/  STG.E.64 desc[UR6][R20.64], R22 ;  /* 0x0000001614007986 */ /* 0x000fe8000c101b06 */
[----:B------:R-:W-:Y:S04]  /*5e60*/  STG.E.64 desc[UR6][R20.64+0x8], R12 ;  /* 0x0000080c14007986 */ /* 0x000fe8000c101b06 */
[----:B------:R-:W-:Y:S04]  /*5e70*/  STG.E.64 desc[UR6][R20.64+0x10], R6 ;  /* 0x0000100614007986 */ /* 0x000fe8000c101b06 */
[----:B-----5:R-:W-:Y:S04]  /*5e80*/  STG.E.64 desc[UR6][R20.64+0x18], R16 ;  /* 0x0000181014007986 */ /* 0x020fe8000c101b06 */
[----:B------:R-:W-:Y:S04]  /*5e90*/  STG.E.64 desc[UR6][R20.64+0x28], R18 ;  /* 0x0000281214007986 */ /* 0x000fe8000c101b06 */
[----:B------:R-:W-:Y:S01]  /*5ea0*/  STG.E desc[UR6][R20.64+0x20], R5 ;  /* 0x0000200514007986 */ /* 0x000fe2000c101906 */
[----:B------:R-:W-:Y:S05]  /*5eb0*/  EXIT ;  /* 0x000000000000794d */ /* 0x000fea0003800000 */
.L_x_66:
[----:B------:R-:W-:-:S00]  /*5ec0*/  BRA `(.L_x_66) ;  /* 0xfffffffc00fc7947 */ /* 0x000fc0000383ffff */
[----:B------:R-:W-:-:S00]  /*5ed0*/  NOP ;  /* 0x0000000000007918 */ /* 0x000fc00000000000 */
        /* <DEDUP_REMOVED lines=10> */
.L_x_81:


//--------------------- .text._Z10gpuFitnessPiS_S_ii --------------------------
	.section	.text._Z10gpuFitnessPiS_S_ii,"ax",@progbits
	.align	128
        .global         _Z10gpuFitnessPiS_S_ii
        .type           _Z10gpuFitnessPiS_S_ii,@function
        .size           _Z10gpuFitnessPiS_S_ii,(.L_x_82 - _Z10gpuFitnessPiS_S_ii)
        .other          _Z10gpuFitnessPiS_S_ii,@"STO_CUDA_ENTRY STV_DEFAULT"
_Z10gpuFitnessPiS_S_ii:
.text._Z10gpuFitnessPiS_S_ii:
[----:B------:R-:W-:Y:S01]  /*0000*/  LDC R1, c[0x0][0x37c] ;  /* 0x0000df00ff017b82 */ /* 0x000fe20000000800 */
[----:B------:R-:W0:Y:S07]  /*0010*/  S2R R3, SR_TID.X ;  /* 0x0000000000037919 */ /* 0x000e2e0000002100 */
[----:B------:R-:W0:Y:S01]  /*0020*/  S2UR UR4, SR_CTAID.X ;  /* 0x00000000000479c3 */ /* 0x000e220000002500 */
[----:B------:R-:W1:Y:S07]  /*0030*/  LDCU UR5, c[0x0][0x398] ;  /* 0x00007300ff0577ac */ /* 0x000e6e0008000800 */
[----:B------:R-:W0:Y:S02]  /*0040*/  LDC R0, c[0x0][0x360] ;  /* 0x0000d800ff007b82 */ /* 0x000e240000000800 */
[----:B0-----:R-:W-:-:S05]  /*0050*/  IMAD R0, R0, UR4, R3 ;  /* 0x0000000400007c24 */ /* 0x001fca000f8e0203 */
[----:B-1----:R-:W-:-:S13]  /*0060*/  ISETP.GE.AND P0, PT, R0, UR5, PT ;  /* 0x0000000500007c0c */ /* 0x002fda000bf06270 */
[----:B------:R-:W-:Y:S05]  /*0070*/  @P0 EXIT ;  /* 0x000000000000094d */ /* 0x000fea0003800000 */
[----:B------:R-:W0:Y:S01]  /*0080*/  LDC R17, c[0x0][0x39c] ;  /* 0x0000e700ff117b82 */ /* 0x000e220000000800 */
[----:B------:R-:W1:Y:S01]  /*0090*/  LDCU.64 UR6, c[0x0][0x358] ;  /* 0x00006b00ff0677ac */ /* 0x000e620008000a00 */
[----:B------:R-:W-:Y:S01]  /*00a0*/  HFMA2 R22, -RZ, RZ, 0, 0 ;  /* 0x00000000ff167431 */ /* 0x000fe200000001ff */
[C---:B0-----:R-:W-:Y:S01]  /*00b0*/  ISETP.GE.AND P0, PT, R17.reuse, 0x2, PT ;  /* 0x000000021100780c */ /* 0x041fe20003f06270 */
[----:B------:R-:W-:Y:S01]  /*00c0*/  IMAD R18, R0, R17, RZ ;  /* 0x0000001100127224 */ /* 0x000fe200078e02ff */
[----:B------:R-:W-:-:S11]  /*00d0*/  IADD3 R19, PT, PT, R17, -0x1, RZ ;  /* 0xffffffff11137810 */ /* 0x000fd60007ffe0ff */
[----:B-1----:R-:W-:Y:S05]  /*00e0*/  @!P0 BRA `(.L_x_67) ;  /* 0x0000000400d48947 */ /* 0x002fea0003800000 */
[----:B------:R-:W-:Y:S02]  /*00f0*/  IADD3 R2, PT, PT, R17, -0x2, RZ ;  /* 0xfffffffe11027810 */ /* 0x000fe40007ffe0ff */
[----:B------:R-:W-:Y:S02]  /*0100*/  LOP3.LUT R25, R19, 0x7, RZ, 0xc0, !PT ;  /* 0x0000000713197812 */ /* 0x000fe400078ec0ff */
[----:B------:R-:W-:Y:S02]  /*0110*/  ISETP.GE.U32.AND P1, PT, R2, 0x7, PT ;  /* 0x000000070200780c */ /* 0x000fe40003f26070 */
[----:B------:R-:W-:Y:S02]  /*0120*/  ISETP.NE.AND P0, PT, R25, RZ, PT ;  /* 0x000000ff1900720c */ /* 0x000fe40003f05270 */
[----:B------:R-:W-:Y:S02]  /*0130*/  MOV R21, RZ ;  /* 0x000000ff00157202 */ /* 0x000fe40000000f00 */
[----:B------:R-:W-:-:S07]  /*0140*/  MOV R22, RZ ;  /* 0x000000ff00167202 */ /* 0x000fce0000000f00 */
[----:B------:R-:W-:Y:S05]  /*0150*/  @!P1 BRA `(.L_x_68) ;  /* 0x0000000000d09947 */ /* 0x000fea0003800000 */
[----:B------:R-:W0:Y:S01]  /*0160*/  LDCU.64 UR4, c[0x0][0x380] ;  /* 0x00007000ff0477ac */ /* 0x000e220008000a00 */
[----:B------:R-:W-:Y:S02]  /*0170*/  LOP3.LUT R21, R19, 0xfffffff8, RZ, 0xc0, !PT ;  /* 0xfffffff813157812 */ /* 0x000fe400078ec0ff */
[----:B------:R-:W-:Y:S02]  /*0180*/  MOV R22, RZ ;  /* 0x000000ff00167202 */ /* 0x000fe40000000f00 */
[----:B------:R-:W-:Y:S02]  /*0190*/  MOV R20, R18 ;  /* 0x0000001200147202 */ /* 0x000fe40000000f00 */
[----:B------:R-:W-:Y:S01]  /*01a0*/  IADD3 R16, PT, PT, -R21, RZ, RZ ;  /* 0x000000ff15107210 */ /* 0x000fe20007ffe1ff */
[----:B0-----:R-:W-:-:S04]  /*01b0*/  UIADD3 UR4, UP0, UPT, UR4, 0x10, URZ ;  /* 0x0000001004047890 */ /* 0x001fc8000ff1e0ff */
[----:B------:R-:W-:-:S12]  /*01c0*/  UIADD3.X UR5, UPT, UPT, URZ, UR5, URZ, UP0, !UPT ;  /* 0x00000005ff057290 */ /* 0x000fd800087fe4ff */
.L_x_69:
[----:B------:R-:W-:Y:S01]  /*01d0*/  MOV R8, UR4 ;  /* 0x0000000400087c02 */ /* 0x000fe20008000f00 */
[----:B------:R-:W0:Y:S01]  /*01e0*/  LDC.64 R2, c[0x0][0x388] ;  /* 0x0000e200ff027b82 */ /* 0x000e220000000a00 */
[----:B------:R-:W-:-:S03]  /*01f0*/  MOV R9, UR5 ;  /* 0x0000000500097c02 */ /* 0x000fc60008000f00 */
[----:B------:R-:W-:-:S05]  /*0200*/  IMAD.WIDE R8, R20, 0x4, R8 ;  /* 0x0000000414087825 */ /* 0x000fca00078e0208 */
[----:B------:R-:W2:Y:S04]  /*0210*/  LDG.E R4, desc[UR6][R8.64+-0x10] ;  /* 0xfffff00608047981 */ /* 0x000ea8000c1e1900 */
[----:B------:R-:W2:Y:S04]  /*0220*/  LDG.E R6, desc[UR6][R8.64+-0xc] ;  /* 0xfffff40608067981 */ /* 0x000ea8000c1e1900 */
[----:B------:R-:W3:Y:S04]  /*0230*/  LDG.E R5, desc[UR6][R8.64+-0x8] ;  /* 0xfffff80608057981 */ /* 0x000ee8000c1e1900 */
[----:B------:R-:W4:Y:S04]  /*0240*/  LDG.E R26, desc[UR6][R8.64+-0x4] ;  /* 0xfffffc06081a7981 */ /* 0x000f28000c1e1900 */
[----:B------:R-:W5:Y:S04]  /*0250*/  LDG.E R11, desc[UR6][R8.64] ;  /* 0x00000006080b7981 */ /* 0x000f68000c1e1900 */
[----:B------:R-:W5:Y:S04]  /*0260*/  LDG.E R10, desc[UR6][R8.64+0x4] ;  /* 0x00000406080a7981 */ /* 0x000f68000c1e1900 */
[----:B------:R-:W5:Y:S04]  /*0270*/  LDG.E R12, desc[UR6][R8.64+0x8] ;  /* 0x00000806080c7981 */ /* 0x000f68000c1e1900 */
[----:B------:R-:W5:Y:S04]  /*0280*/  LDG.E R24, desc[UR6][R8.64+0xc] ;  /* 0x00000c0608187981 */ /* 0x000f68000c1e1900 */
[----:B------:R1:W5:Y:S01]  /*0290*/  LDG.E R13, desc[UR6][R8.64+0x10] ;  /* 0x00001006080d7981 */ /* 0x000362000c1e1900 */
[----:B--2---:R-:W-:-:S02]  /*02a0*/  IMAD R15, R4, R17, R6 ;  /* 0x00000011040f7224 */ /* 0x004fc400078e0206 */
[----:B---3--:R-:W-:Y:S02]  /*02b0*/  IMAD R7, R6, R17, R5 ;  /* 0x0000001106077224 */ /* 0x008fe400078e0205 */
[----:B0-----:R-:W-:-:S04]  /*02c0*/  IMAD.WIDE R14, R15, 0x4, R2 ;  /* 0x000000040f0e7825 */ /* 0x001fc800078e0202 */
[-C--:B----4-:R-:W-:Y:S02]  /*02d0*/  IMAD R23, R5, R17.reuse, R26 ;  /* 0x0000001105177224 */ /* 0x090fe400078e021a */
[----:B-----5:R-:W-:Y:S01]  /*02e0*/  IMAD R27, R26, R17, R11 ;  /* 0x000000111a1b7224 */ /* 0x020fe200078e020b */
[----:B------:R-:W2:Y:S01]  /*02f0*/  LDG.E R15, desc[UR6][R14.64] ;  /* 0x000000060e0f7981 */ /* 0x000ea2000c1e1900 */
[----:B------:R-:W-:-:S04]  /*0300*/  IMAD.WIDE R4, R7, 0x4, R2 ;  /* 0x0000000407047825 */ /* 0x000fc800078e0202 */
[----:B------:R-:W-:Y:S02]  /*0310*/  IMAD.WIDE R6, R23, 0x4, R2 ;  /* 0x0000000417067825 */ /* 0x000fe400078e0202 */
[----:B------:R0:W2:Y:S02]  /*0320*/  LDG.E R23, desc[UR6][R4.64] ;  /* 0x0000000604177981 */ /* 0x0000a4000c1e1900 */
[-C--:B------:R-:W-:Y:S02]  /*0330*/  IMAD R11, R11, R17.reuse, R10 ;  /* 0x000000110b0b7224 */ /* 0x080fe400078e020a */
[----:B------:R-:W-:Y:S01]  /*0340*/  IMAD R29, R10, R17, R12 ;  /* 0x000000110a1d7224 */ /* 0x000fe200078e020c */
[----:B------:R-:W3:Y:S01]  /*0350*/  LDG.E R6, desc[UR6][R6.64] ;  /* 0x0000000606067981 */ /* 0x000ee2000c1e1900 */
[----:B-1----:R-:W-:-:S04]  /*0360*/  IMAD.WIDE R8, R27, 0x4, R2 ;  /* 0x000000041b087825 */ /* 0x002fc800078e0202 */
[-C--:B------:R-:W-:Y:S02]  /*0370*/  IMAD R27, R12, R17.reuse, R24 ;  /* 0x000000110c1b7224 */ /* 0x080fe400078e0218 */
[----:B------:R-:W-:Y:S01]  /*0380*/  IMAD R24, R24, R17, R13 ;  /* 0x0000001118187224 */ /* 0x000fe200078e020d */
[----:B------:R-:W3:Y:S01]  /*0390*/  LDG.E R9, desc[UR6][R8.64] ;  /* 0x0000000608097981 */ /* 0x000ee2000c1e1900 */
[----:B------:R-:W-:-:S04]  /*03a0*/  IMAD.WIDE R10, R11, 0x4, R2 ;  /* 0x000000040b0a7825 */ /* 0x000fc800078e0202 */
[--C-:B------:R-:W-:Y:S02]  /*03b0*/  IMAD.WIDE R12, R29, 0x4, R2.reuse ;  /* 0x000000041d0c7825 */ /* 0x100fe400078e0202 */
[----:B------:R-:W4:Y:S02]  /*03c0*/  LDG.E R11, desc[UR6][R10.64] ;  /* 0x000000060a0b7981 */ /* 0x000f24000c1e1900 */
[--C-:B0-----:R-:W-:Y:S02]  /*03d0*/  IMAD.WIDE R4, R27, 0x4, R2.reuse ;  /* 0x000000041b047825 */ /* 0x101fe400078e0202 */
[----:B------:R-:W4:Y:S02]  /*03e0*/  LDG.E R12, desc[UR6][R12.64] ;  /* 0x000000060c0c7981 */ /* 0x000f24000c1e1900 */
[----:B------:R-:W-:Y:S02]  /*03f0*/  IMAD.WIDE R2, R24, 0x4, R2 ;  /* 0x0000000418027825 */ /* 0x000fe400078e0202 */
[----:B------:R-:W5:Y:S04]  /*0400*/  LDG.E R5, desc[UR6][R4.64] ;  /* 0x0000000604057981 */ /* 0x000f68000c1e1900 */
[----:B------:R-:W5:Y:S01]  /*0410*/  LDG.E R2, desc[UR6][R2.64] ;  /* 0x0000000602027981 */ /* 0x000f62000c1e1900 */
[----:B------:R-:W-:-:S04]  /*0420*/  IADD3 R16, PT, PT, R16, 0x8, RZ ;  /* 0x0000000810107810 */ /* 0x000fc80007ffe0ff */
[----:B------:R-:W-:Y:S02]  /*0430*/  ISETP.NE.AND P1, PT, R16, RZ, PT ;  /* 0x000000ff1000720c */ /* 0x000fe40003f25270 */
[----:B------:R-:W-:Y:S02]  /*0440*/  IADD3 R20, PT, PT, R20, 0x8, RZ ;  /* 0x0000000814147810 */ /* 0x000fe40007ffe0ff */
[----:B--2---:R-:W-:-:S04]  /*0450*/  IADD3 R15, PT, PT, R23, R15, R22 ;  /* 0x0000000f170f7210 */ /* 0x004fc80007ffe016 */
[----:B---3--:R-:W-:-:S04]  /*0460*/  IADD3 R6, PT, PT, R9, R6, R15 ;  /* 0x0000000609067210 */ /* 0x008fc80007ffe00f */
[----:B----4-:R-:W-:-:S04]  /*0470*/  IADD3 R6, PT, PT, R12, R11, R6 ;  /* 0x0000000b0c067210 */ /* 0x010fc80007ffe006 */
[----:B-----5:R-:W-:Y:S01]  /*0480*/  IADD3 R22, PT, PT, R2, R5, R6 ;  /* 0x0000000502167210 */ /* 0x020fe20007ffe006 */
[----:B------:R-:W-:Y:S06]  /*0490*/  @P1 BRA `(.L_x_69) ;  /* 0xfffffffc004c1947 */ /* 0x000fec000383ffff */
.L_x_68:
[----:B------:R-:W-:Y:S05]  /*04a0*/  @!P0 BRA `(.L_x_67) ;  /* 0x0000000000e48947 */ /* 0x000fea0003800000 */
[----:B------:R-:W-:Y:S02]  /*04b0*/  ISETP.GE.U32.AND P0, PT, R25, 0x4, PT ;  /* 0x000000041900780c */ /* 0x000fe40003f06070 */
[----:B------:R-:W-:-:S04]  /*04c0*/  LOP3.LUT R12, R19, 0x3, RZ, 0xc0, !PT ;  /* 0x00000003130c7812 */ /* 0x000fc800078ec0ff */
[----:B------:R-:W-:-:S07]  /*04d0*/  ISETP.NE.AND P1, PT, R12, RZ, PT ;  /* 0x000000ff0c00720c */ /* 0x000fce0003f25270 */
[----:B------:R-:W-:Y:S06]  /*04e0*/  @!P0 BRA `(.L_x_70) ;  /* 0x0000000000608947 */ /* 0x000fec0003800000 */
[----:B------:R-:W0:Y:S01]  /*04f0*/  LDC.64 R10, c[0x0][0x380] ;  /* 0x0000e000ff0a7b82 */ /* 0x000e220000000a00 */
[----:B------:R-:W-:-:S05]  /*0500*/  IADD3 R3, PT, PT, R18, R21, RZ ;  /* 0x0000001512037210 */ /* 0x000fca0007ffe0ff */
[----:B0-----:R-:W-:Y:S02]  /*0510*/  IMAD.WIDE R10, R3, 0x4, R10 ;  /* 0x00000004030a7825 */ /* 0x001fe400078e020a */
[----:B------:R-:W0:Y:S03]  /*0520*/  LDC.64 R2, c[0x0][0x388] ;  /* 0x0000e200ff027b82 */ /* 0x000e260000000a00 */
[----:B------:R-:W2:Y:S04]  /*0530*/  LDG.E R4, desc[UR6][R10.64] ;  /* 0x000000060a047981 */ /* 0x000ea8000c1e1900 */
[----:B------:R-:W2:Y:S04]  /*0540*/  LDG.E R6, desc[UR6][R10.64+0x4] ;  /* 0x000004060a067981 */ /* 0x000ea8000c1e1900 */
[----:B------:R-:W3:Y:S04]  /*0550*/  LDG.E R8, desc[UR6][R10.64+0x8] ;  /* 0x000008060a087981 */ /* 0x000ee8000c1e1900 */
[----:B------:R-:W4:Y:S04]  /*0560*/  LDG.E R14, desc[UR6][R10.64+0xc] ;  /* 0x00000c060a0e7981 */ /* 0x000f28000c1e1900 */
[----:B------:R-:W5:Y:S01]  /*0570*/  LDG.E R13, desc[UR6][R10.64+0x10] ;  /* 0x000010060a0d7981 */ /* 0x000f62000c1e1900 */
[----:B--2---:R-:W-:-:S02]  /*0580*/  IMAD R5, R4, R17, R6 ;  /* 0x0000001104057224 */ /* 0x004fc400078e0206 */
[----:B---3--:R-:W-:Y:S02]  /*0590*/  IMAD R7, R6, R17, R8 ;  /* 0x0000001106077224 */ /* 0x008fe400078e0208 */
[----:B0-----:R-:W-:-:S04]  /*05a0*/  IMAD.WIDE R4, R5, 0x4, R2 ;  /* 0x0000000405047825 */ /* 0x001fc800078e0202 */
[-C--:B----4-:R-:W-:Y:S02]  /*05b0*/  IMAD R9, R8, R17.reuse, R14 ;  /* 0x0000001108097224 */ /* 0x090fe400078e020e */
[----:B-----5:R-:W-:Y:S01]  /*05c0*/  IMAD R13, R14, R17, R13 ;  /* 0x000000110e0d7224 */ /* 0x020fe200078e020d */
[----:B------:R-:W2:Y:S01]  /*05d0*/  LDG.E R5, desc[UR6][R4.64] ;  /* 0x0000000604057981 */ /* 0x000ea2000c1e1900 */
[----:B------:R-:W-:-:S04]  /*05e0*/  IMAD.WIDE R6, R7, 0x4, R2 ;  /* 0x0000000407067825 */ /* 0x000fc800078e0202 */
[--C-:B------:R-:W-:Y:S02]  /*05f0*/  IMAD.WIDE R8, R9, 0x4, R2.reuse ;  /* 0x0000000409087825 */ /* 0x100fe400078e0202 */
[----:B------:R-:W2:Y:S02]  /*0600*/  LDG.E R6, desc[UR6][R6.64] ;  /* 0x0000000606067981 */ /* 0x000ea4000c1e1900 */
[----:B------:R-:W-:Y:S02]  /*0610*/  IMAD.WIDE R2, R13, 0x4, R2 ;  /* 0x000000040d027825 */ /* 0x000fe400078e0202 */
[----:B------:R-:W3:Y:S04]  /*0620*/  LDG.E R9, desc[UR6][R8.64] ;  /* 0x0000000608097981 */ /* 0x000ee8000c1e1900 */
[----:B------:R-:W3:Y:S01]  /*0630*/  LDG.E R2, desc[UR6][R2.64] ;  /* 0x0000000602027981 */ /* 0x000ee2000c1e1900 */
[----:B------:R-:W-:-:S02]  /*0640*/  IADD3 R21, PT, PT, R21, 0x4, RZ ;  /* 0x0000000415157810 */ /* 0x000fc40007ffe0ff */
[----:B--2---:R-:W-:-:S04]  /*0650*/  IADD3 R22, PT, PT, R6, R5, R22 ;  /* 0x0000000506167210 */ /* 0x004fc80007ffe016 */
[----:B---3--:R-:W-:-:S07]  /*0660*/  IADD3 R22, PT, PT, R2, R9, R22 ;  /* 0x0000000902167210 */ /* 0x008fce0007ffe016 */
.L_x_70:
[----:B------:R-:W-:Y:S05]  /*0670*/  @!P1 BRA `(.L_x_67) ;  /* 0x0000000000709947 */ /* 0x000fea0003800000 */
[----:B------:R-:W0:Y:S01]  /*0680*/  LDC.64 R2, c[0x0][0x380] ;  /* 0x0000e000ff027b82 */ /* 0x000e220000000a00 */
[----:B------:R-:W-:Y:S02]  /*0690*/  ISETP.NE.AND P0, PT, R12, 0x1, PT ;  /* 0x000000010c00780c */ /* 0x000fe40003f05270 */
[----:B------:R-:W-:-:S04]  /*06a0*/  LOP3.LUT R4, R19, 0x1, RZ, 0xc0, !PT ;  /* 0x0000000113047812 */ /* 0x000fc800078ec0ff */
[----:B------:R-:W-:Y:S01]  /*06b0*/  ISETP.NE.U32.AND P1, PT, R4, 0x1, PT ;  /* 0x000000010400780c */ /* 0x000fe20003f25070 */
[----:B------:R-:W1:Y:S06]  /*06c0*/  LDC.64 R6, c[0x0][0x380] ;  /* 0x0000e000ff067b82 */ /* 0x000e6c0000000a00 */
[C---:B------:R-:W-:Y:S02]  /*06d0*/  @P0 IADD3 R9, PT, PT, R18.reuse, R21, RZ ;  /* 0x0000001512090210 */ /* 0x040fe40007ffe0ff */
[----:B------:R-:W-:Y:S01]  /*06e0*/  @P0 IADD3 R21, PT, PT, R21, 0x2, RZ ;  /* 0x0000000215150810 */ /* 0x000fe20007ffe0ff */
[----:B------:R-:W2:Y:S03]  /*06f0*/  LDC.64 R4, c[0x0][0x388] ;  /* 0x0000e200ff047b82 */ /* 0x000ea60000000a00 */
[----:B------:R-:W-:Y:S01]  /*0700*/  @!P1 IADD3 R21, PT, PT, R18, R21, RZ ;  /* 0x0000001512159210 */ /* 0x000fe20007ffe0ff */
[----:B0-----:R-:W-:-:S04]  /*0710*/  @P0 IMAD.WIDE R8, R9, 0x4, R2 ;  /* 0x0000000409080825 */ /* 0x001fc800078e0202 */
[----:B------:R-:W0:Y:S01]  /*0720*/  LDC.64 R2, c[0x0][0x388] ;  /* 0x0000e200ff027b82 */ /* 0x000e220000000a00 */
[----:B------:R-:W3:Y:S01]  /*0730*/  @P0 LDG.E R10, desc[UR6][R8.64] ;  /* 0x00000006080a0981 */ /* 0x000ee2000c1e1900 */
[----:B-1----:R-:W-:-:S03]  /*0740*/  @!P1 IMAD.WIDE R6, R21, 0x4, R6 ;  /* 0x0000000415069825 */ /* 0x002fc600078e0206 */
[----:B------:R-:W3:Y:S04]  /*0750*/  @P0 LDG.E R14, desc[UR6][R8.64+0x4] ;  /* 0x00000406080e0981 */ /* 0x000ee8000c1e1900 */
[----:B------:R-:W4:Y:S04]  /*0760*/  @P0 LDG.E R15, desc[UR6][R8.64+0x8] ;  /* 0x00000806080f0981 */ /* 0x000f28000c1e1900 */
[----:B------:R-:W5:Y:S04]  /*0770*/  @!P1 LDG.E R12, desc[UR6][R6.64] ;  /* 0x00000006060c9981 */ /* 0x000f68000c1e1900 */
[----:B------:R-:W5:Y:S01]  /*0780*/  @!P1 LDG.E R13, desc[UR6][R6.64+0x4] ;  /* 0x00000406060d9981 */ /* 0x000f62000c1e1900 */
[----:B---3--:R-:W-:-:S02]  /*0790*/  @P0 IMAD R11, R10, R17, R14 ;  /* 0x000000110a0b0224 */ /* 0x008fc400078e020e */
[----:B----4-:R-:W-:Y:S02]  /*07a0*/  @P0 IMAD R15, R14, R17, R15 ;  /* 0x000000110e0f0224 */ /* 0x010fe400078e020f */
[----:B--2---:R-:W-:-:S04]  /*07b0*/  @P0 IMAD.WIDE R10, R11, 0x4, R4 ;  /* 0x000000040b0a0825 */ /* 0x004fc800078e0204 */
[----:B------:R-:W-:Y:S02]  /*07c0*/  @P0 IMAD.WIDE R4, R15, 0x4, R4 ;  /* 0x000000040f040825 */ /* 0x000fe400078e0204 */
[----:B------:R-:W2:Y:S02]  /*07d0*/  @P0 LDG.E R11, desc[UR6][R10.64] ;  /* 0x000000060a0b0981 */ /* 0x000ea4000c1e1900 */
[----:B-----5:R-:W-:Y:S02]  /*07e0*/  @!P1 IMAD R13, R12, R17, R13 ;  /* 0x000000110c0d9224 */ /* 0x020fe400078e020d */
[----:B------:R-:W2:Y:S02]  /*07f0*/  @P0 LDG.E R4, desc[UR6][R4.64] ;  /* 0x0000000604040981 */ /* 0x000ea4000c1e1900 */
[----:B0-----:R-:W-:-:S06]  /*0800*/  @!P1 IMAD.WIDE R2, R13, 0x4, R2 ;  /* 0x000000040d029825 */ /* 0x001fcc00078e0202 */
[----:B------:R-:W3:Y:S01]  /*0810*/  @!P1 LDG.E R3, desc[UR6][R2.64] ;  /* 0x0000000602039981 */ /* 0x000ee2000c1e1900 */
[----:B--2---:R-:W-:-:S04]  /*0820*/  @P0 IADD3 R22, PT, PT, R4, R11, R22 ;  /* 0x0000000b04160210 */ /* 0x004fc80007ffe016 */
[----:B---3--:R-:W-:-:S07]  /*0830*/  @!P1 IADD3 R22, PT, PT, R22, R3, RZ ;  /* 0x0000000316169210 */ /* 0x008fce0007ffe0ff */
.L_x_67:
[----:B------:R-:W0:Y:S01]  /*0840*/  LDC.64 R4, c[0x0][0x380] ;  /* 0x0000e000ff047b82 */ /* 0x000e220000000a00 */
[----:B------:R-:W-:-:S07]  /*0850*/  IADD3 R3, PT, PT, R18, R19, RZ ;  /* 0x0000001312037210 */ /* 0x000fce0007ffe0ff */
[----:B------:R-:W1:Y:S01]  /*0860*/  LDC.64 R6, c[0x0][0x390] ;  /* 0x0000e400ff067b82 */ /* 0x000e620000000a00 */
[----:B0-----:R-:W-:-:S04]  /*0870*/  IMAD.WIDE R2, R3, 0x4, R4 ;  /* 0x0000000403027825 */ /* 0x001fc800078e0204 */
[----:B------:R-:W-:Y:S02]  /*0880*/  IMAD.WIDE R18, R18, 0x4, R4 ;  /* 0x0000000412127825 */ /* 0x000fe400078e0204 */
[----:B------:R-:W2:Y:S01]  /*0890*/  LDG.E R2, desc[UR6][R2.64] ;  /* 0x0000000602027981 */ /* 0x000ea2000c1e1900 */
[----:B------:R-:W0:Y:S03]  /*08a0*/  LDC.64 R4, c[0x0][0x388] ;  /* 0x0000e200ff047b82 */ /* 0x000e260000000a00 */
[----:B------:R-:W2:Y:S02]  /*08b0*/  LDG.E R18, desc[UR6][R18.64] ;  /* 0x0000000612127981 */ /* 0x000ea4000c1e1900 */
[----:B--2---:R-:W-:-:S04]  /*08c0*/  IMAD R17, R2, R17, R18 ;  /* 0x0000001102117224 */ /* 0x004fc800078e0212 */
[----:B0-----:R-:W-:-:S06]  /*08d0*/  IMAD.WIDE R4, R17, 0x4, R4 ;  /* 0x0000000411047825 */ /* 0x001fcc00078e0204 */
[----:B------:R-:W2:Y:S01]  /*08e0*/  LDG.E R5, desc[UR6][R4.64] ;  /* 0x0000000604057981 */ /* 0x000ea2000c1e1900 */
[----:B-1----:R-:W-:Y:S01]  /*08f0*/  IMAD.WIDE R6, R0, 0x4, R6 ;  /* 0x0000000400067825 */ /* 0x002fe200078e0206 */
[----:B--2---:R-:W-:-:S05]  /*0900*/  IADD3 R9, PT, PT, R5, R22, RZ ;  /* 0x0000001605097210 */ /* 0x004fca0007ffe0ff */
[----:B------:R-:W-:Y:S01]  /*0910*/  STG.E desc[UR6][R6.64], R9 ;  /* 0x0000000906007986 */ /* 0x000fe2000c101906 */
[----:B------:R-:W-:Y:S05]  /*0920*/  EXIT ;  /* 0x000000000000794d */ /* 0x000fea0003800000 */
.L_x_71:
        /* <DEDUP_REMOVED lines=13> */
.L_x_82:


//--------------------- .text._Z8initRandP17curandStateXORWOWim --------------------------
	.section	.text._Z8initRandP17curandStateXORWOWim,"ax",@progbits
	.align	128
        .global         _Z8initRandP17curandStateXORWOWim
        .type           _Z8initRandP17curandStateXORWOWim,@function
        .size           _Z8initRandP17curandStateXORWOWim,(.L_x_83 - _Z8initRandP17curandStateXORWOWim)
        .other          _Z8initRandP17curandStateXORWOWim,@"STO_CUDA_ENTRY STV_DEFAULT"
_Z8initRandP17curandStateXORWOWim:
.text._Z8initRandP17curandStateXORWOWim:
        /* <DEDUP_REMOVED lines=8> */
[----:B------:R-:W0:Y:S01]  /*0080*/  LDC.64 R2, c[0x0][0x390] ;  /* 0x0000e400ff027b82 */ /* 0x000e220000000a00 */
[----:B------:R-:W1:Y:S01]  /*0090*/  LDCU.64 UR4, c[0x0][0x358] ;  /* 0x00006b00ff0477ac */ /* 0x000e620008000a00 */
[----:B------:R-:W-:Y:S01]  /*00a0*/  ISETP.NE.AND P0, PT, R13, RZ, PT ;  /* 0x000000ff0d00720c */ /* 0x000fe20003f05270 */
[----:B------:R-:W-:Y:S05]  /*00b0*/  BSSY.RECONVERGENT B0, `(.L_x_72) ;  /* 0x00000e1000007945 */ /* 0x000fea0003800200 */
[----:B------:R-:W2:Y:S01]  /*00c0*/  LDC.64 R6, c[0x0][0x380] ;  /* 0x0000e000ff067b82 */ /* 0x000ea20000000a00 */
[----:B0-----:R-:W-:Y:S02]  /*00d0*/  LOP3.LUT R0, R2, 0xaad26b49, RZ, 0x3c, !PT ;  /* 0xaad26b4902007812 */ /* 0x001fe400078e3cff */
[----:B------:R-:W-:-:S03]  /*00e0*/  LOP3.LUT R2, R3, 0xf7dcefdd, RZ, 0x3c, !PT ;  /* 0xf7dcefdd03027812 */ /* 0x000fc600078e3cff */
[----:B------:R-:W-:Y:S02]  /*00f0*/  IMAD R0, R0, 0x4182bed5, RZ ;  /* 0x4182bed500007824 */ /* 0x000fe400078e02ff */
[----:B------:R-:W-:Y:S02]  /*0100*/  IMAD R3, R2, -0x658354e5, RZ ;  /* 0x9a7cab1b02037824 */ /* 0x000fe400078e02ff */
[----:B--2---:R-:W-:Y:S01]  /*0110*/  IMAD.WIDE R6, R13, 0x30, R6 ;  /* 0x000000300d067825 */ /* 0x004fe200078e0206 */
[C---:B------:R-:W-:Y:S02]  /*0120*/  LOP3.LUT R8, R0.reuse, 0x159a55e5, RZ, 0x3c, !PT ;  /* 0x159a55e500087812 */ /* 0x040fe400078e3cff */
[C---:B------:R-:W-:Y:S01]  /*0130*/  IADD3 R4, PT, PT, R0.reuse, 0x64f0c9, R3 ;  /* 0x0064f0c900047810 */ /* 0x040fe20007ffe003 */
[C---:B------:R-:W-:Y:S01]  /*0140*/  VIADD R5, R0.reuse, 0x75bcd15 ;  /* 0x075bcd1500057836 */ /* 0x040fe20000000000 */
[----:B------:R-:W-:Y:S01]  /*0150*/  LOP3.LUT R10, R3, 0x5491333, RZ, 0x3c, !PT ;  /* 0x05491333030a7812 */ /* 0x000fe200078e3cff */
[----:B------:R-:W-:-:S02]  /*0160*/  VIADD R11, R0, 0x583f19 ;  /* 0x00583f19000b7836 */ /* 0x000fc40000000000 */
[----:B------:R-:W-:Y:S01]  /*0170*/  VIADD R9, R3, 0x1f123bb5 ;  /* 0x1f123bb503097836 */ /* 0x000fe20000000000 */
[----:B-1----:R0:W-:Y:S04]  /*0180*/  STG.E.64 desc[UR4][R6.64], R4 ;  /* 0x0000000406007986 */ /* 0x0021e8000c101b04 */
[----:B------:R0:W-:Y:S04]  /*0190*/  STG.E.64 desc[UR4][R6.64+0x8], R8 ;  /* 0x0000080806007986 */ /* 0x0001e8000c101b04 */
[----:B------:R0:W-:Y:S01]  /*01a0*/  STG.E.64 desc[UR4][R6.64+0x10], R10 ;  /* 0x0000100a06007986 */ /* 0x0001e2000c101b04 */
[----:B------:R-:W-:Y:S05]  /*01b0*/  @!P0 BRA `(.L_x_73) ;  /* 0x0000000c00408947 */ /* 0x000fea0003800000 */
[----:B------:R-:W-:Y:S01]  /*01c0*/  SHF.R.S32.HI R0, RZ, 0x1f, R13 ;  /* 0x0000001fff007819 */ /* 0x000fe2000001140d */
[----:B------:R-:W-:-:S07]  /*01d0*/  IMAD.MOV.U32 R12, RZ, RZ, RZ ;  /* 0x000000ffff0c7224 */ /* 0x000fce00078e00ff */
.L_x_79:
[----:B-1----:R-:W-:Y:S01]  /*01e0*/  LOP3.LUT R2, R13, 0x3, RZ, 0xc0, !PT ;  /* 0x000000030d027812 */ /* 0x002fe200078ec0ff */
[----:B------:R-:W-:Y:S03]  /*01f0*/  BSSY.RECONVERGENT B1, `(.L_x_74) ;  /* 0x00000c6000017945 */ /* 0x000fe60003800200 */
[----:B------:R-:W-:-:S04]  /*0200*/  ISETP.NE.U32.AND P0, PT, R2, RZ, PT ;  /* 0x000000ff0200720c */ /* 0x000fc80003f05070 */
[----:B------:R-:W-:-:S13]  /*0210*/  ISETP.NE.AND.EX P0, PT, RZ, RZ, PT, P0 ;  /* 0x000000ffff00720c */ /* 0x000fda0003f05300 */
[----:B------:R-:W-:Y:S05]  /*0220*/  @!P0 BRA `(.L_x_75) ;  /* 0x0000000c00088947 */ /* 0x000fea0003800000 */
[----:B0-----:R-:W0:Y:S01]  /*0230*/  LDC.64 R8, c[0x4][RZ] ;  /* 0x01000000ff087b82 */ /* 0x001e220000000a00 */
[----:B------:R-:W-:Y:S02]  /*0240*/  IMAD.MOV.U32 R14, RZ, RZ, RZ ;  /* 0x000000ffff0e7224 */ /* 0x000fe400078e00ff */
[----:B0-----:R-:W-:-:S07]  /*0250*/  IMAD.WIDE.U32 R8, R12, 0xc80, R8 ;  /* 0x00000c800c087825 */ /* 0x001fce00078e0008 */
.L_x_78:
[----:B-1----:R-:W-:Y:S01]  /*0260*/  IMAD.MOV.U32 R15, RZ, RZ, RZ ;  /* 0x000000ffff0f7224 */ /* 0x002fe200078e00ff */
[----:B------:R-:W-:Y:S01]  /*0270*/  CS2R R2, SRZ ;  /* 0x0000000000027805 */ /* 0x000fe2000001ff00 */
[----:B------:R-:W-:Y:S01]  /*0280*/  IMAD.MOV.U32 R17, RZ, RZ, RZ ;  /* 0x000000ffff117224 */ /* 0x000fe200078e00ff */
[----:B------:R-:W-:-:S07]  /*0290*/  CS2R R4, SRZ ;  /* 0x0000000000047805 */ /* 0x000fce000001ff00 */
.L_x_77:
[----:B------:R-:W-:-:S05]  /*02a0*/  IMAD.WIDE.U32 R10, R17, 0x4, R6 ;  /* 0x00000004110a7825 */ /* 0x000fca00078e0006 */
[----:B------:R0:W5:Y:S01]  /*02b0*/  LDG.E R16, desc[UR4][R10.64+0x4] ;  /* 0x000004040a107981 */ /* 0x000162000c1e1900 */
[----:B------:R-:W-:-:S07]  /*02c0*/  IMAD.MOV.U32 R19, RZ, RZ, RZ ;  /* 0x000000ffff137224 */ /* 0x000fce00078e00ff */
.L_x_76:
[----:B-----5:R-:W-:Y:S01]  /*02d0*/  SHF.R.U32.HI R24, RZ, R19, R16 ;  /* 0x00000013ff187219 */ /* 0x020fe20000011610 */
[----:B0-----:R-:W-:-:S03]  /*02e0*/  IMAD.SHL.U32 R10, R17, 0x20, RZ ;  /* 0x00000020110a7824 */ /* 0x001fc600078e00ff */
[----:B------:R-:W-:Y:S01]  /*02f0*/  LOP3.LUT R11, R24, 0x1, RZ, 0xc0, !PT ;  /* 0x00000001180b7812 */ /* 0x000fe200078ec0ff */
[----:B------:R-:W-:-:S03]  /*0300*/  IMAD.IADD R10, R10, 0x1, R19 ;  /* 0x000000010a0a7824 */ /* 0x000fc600078e0213 */
[----:B------:R-:W-:Y:S01]  /*0310*/  ISETP.NE.U32.AND P0, PT, R11, 0x1, PT ;  /* 0x000000010b00780c */ /* 0x000fe20003f05070 */
[----:B------:R-:W-:-:S03]  /*0320*/  IMAD R11, R10, 0x5, RZ ;  /* 0x000000050a0b7824 */ /* 0x000fc600078e02ff */
[----:B------:R-:W-:Y:S01]  /*0330*/  R2P PR, R24, 0x7e ;  /* 0x0000007e18007804 */ /* 0x000fe20000000000 */
[----:B------:R-:W-:-:S08]  /*0340*/  IMAD.WIDE.U32 R10, R11, 0x4, R8 ;  /* 0x000000040b0a7825 */ /* 0x000fd000078e0008 */
[----:B------:R-:W2:Y:S04]  /*0350*/  @!P0 LDG.E R18, desc[UR4][R10.64] ;  /* 0x000000040a128981 */ /* 0x000ea8000c1e1900 */
[----:B------:R-:W3:Y:S04]  /*0360*/  @!P0 LDG.E R20, desc[UR4][R10.64+0x10] ;  /* 0x000010040a148981 */ /* 0x000ee8000c1e1900 */
[----:B------:R-:W4:Y:S04]  /*0370*/  @P1 LDG.E R22, desc[UR4][R10.64+0x14] ;  /* 0x000014040a161981 */ /* 0x000f28000c1e1900 */
[----:B------:R-:W4:Y:S04]  /*0380*/  @P2 LDG.E R26, desc[UR4][R10.64+0x28] ;  /* 0x000028040a1a2981 */ /* 0x000f28000c1e1900 */
[----:B------:R-:W4:Y:S04]  /*0390*/  @!P0 LDG.E R21, desc[UR4][R10.64+0x4] ;  /* 0x000004040a158981 */ /* 0x000f28000c1e1900 */
[----:B------:R-:W4:Y:S04]  /*03a0*/  @!P0 LDG.E R23, desc[UR4][R10.64+0xc] ;  /* 0x00000c040a178981 */ /* 0x000f28000c1e1900 */
[----:B------:R-:W4:Y:S04]  /*03b0*/  @P1 LDG.E R25, desc[UR4][R10.64+0x18] ;  /* 0x000018040a191981 */ /* 0x000f28000c1e1900 */
[----:B------:R-:W4:Y:S04]  /*03c0*/  @P3 LDG.E R28, desc[UR4][R10.64+0x3c] ;  /* 0x00003c040a1c3981 */ /* 0x000f28000c1e1900 */
[----:B------:R-:W4:Y:S01]  /*03d0*/  @P6 LDG.E R27, desc[UR4][R10.64+0x7c] ;  /* 0x00007c040a1b6981 */ /* 0x000f22000c1e1900 */
[----:B--2---:R-:W-:-:S03]  /*03e0*/  @!P0 LOP3.LUT R15, R15, R18, RZ, 0x3c, !PT ;  /* 0x000000120f0f8212 */ /* 0x004fc600078e3cff */
[----:B------:R-:W2:Y:S01]  /*03f0*/  @!P0 LDG.E R18, desc[UR4][R10.64+0x8] ;  /* 0x000008040a128981 */ /* 0x000ea2000c1e1900 */
[----:B---3--:R-:W-:-:S03]  /*0400*/  @!P0 LOP3.LUT R3, R3, R20, RZ, 0x3c, !PT ;  /* 0x0000001403038212 */ /* 0x008fc600078e3cff */
[----:B------:R-:W3:Y:S01]  /*0410*/  @P1 LDG.E R20, desc[UR4][R10.64+0x24] ;  /* 0x000024040a141981 */ /* 0x000ee2000c1e1900 */
[----:B----4-:R-:W-:-:S03]  /*0420*/  @P1 LOP3.LUT R15, R15, R22, RZ, 0x3c, !PT ;  /* 0x000000160f0f1212 */ /* 0x010fc600078e3cff */
[----:B------:R-:W4:Y:S01]  /*0430*/  @P2 LDG.E R22, desc[UR4][R10.64+0x38] ;  /* 0x000038040a162981 */ /* 0x000f22000c1e1900 */
[----:B------:R-:W-:-:S03]  /*0440*/  @P2 LOP3.LUT R15, R15, R26, RZ, 0x3c, !PT ;  /* 0x0000001a0f0f2212 */ /* 0x000fc600078e3cff */
[----:B------:R-:W4:Y:S01]  /*0450*/  @P4 LDG.E R26, desc[UR4][R10.64+0x50] ;  /* 0x000050040a1a4981 */ /* 0x000f22000c1e1900 */
[----:B------:R-:W-:-:S03]  /*0460*/  @!P0 LOP3.LUT R4, R4, R21, RZ, 0x3c, !PT ;  /* 0x0000001504048212 */ /* 0x000fc600078e3cff */
[----:B------:R-:W4:Y:S01]  /*0470*/  @P1 LDG.E R21, desc[UR4][R10.64+0x20] ;  /* 0x000020040a151981 */ /* 0x000f22000c1e1900 */
[----:B------:R-:W-:-:S03]  /*0480*/  @!P0 LOP3.LUT R2, R2, R23, RZ, 0x3c, !PT ;  /* 0x0000001702028212 */ /* 0x000fc600078e3cff */
[----:B------:R-:W4:Y:S01]  /*0490*/  @P2 LDG.E R23, desc[UR4][R10.64+0x2c] ;  /* 0x00002c040a172981 */ /* 0x000f22000c1e1900 */
[----:B------:R-:W-:-:S03]  /*04a0*/  @P1 LOP3.LUT R4, R4, R25, RZ, 0x3c, !PT ;  /* 0x0000001904041212 */ /* 0x000fc600078e3cff */
[----:B------:R-:W4:Y:S01]  /*04b0*/  @P2 LDG.E R25, desc[UR4][R10.64+0x34] ;  /* 0x000034040a192981 */ /* 0x000f22000c1e1900 */
[----:B--2---:R-:W-:-:S03]  /*04c0*/  @!P0 LOP3.LUT R5, R5, R18, RZ, 0x3c, !PT ;  /* 0x0000001205058212 */ /* 0x004fc600078e3cff */
[----:B------:R-:W2:Y:S01]  /*04d0*/  @P1 LDG.E R18, desc[UR4][R10.64+0x1c] ;  /* 0x00001c040a121981 */ /* 0x000ea2000c1e1900 */
[----:B---3--:R-:W-:-:S03]  /*04e0*/  @P1 LOP3.LUT R3, R3, R20, RZ, 0x3c, !PT ;  /* 0x0000001403031212 */ /* 0x008fc600078e3cff */
[----:B------:R-:W3:Y:S01]  /*04f0*/  @P2 LDG.E R20, desc[UR4][R10.64+0x30] ;  /* 0x000030040a142981 */ /* 0x000ee2000c1e1900 */
[----:B----4-:R-:W-:-:S03]  /*0500*/  @P2 LOP3.LUT R3, R3, R22, RZ, 0x3c, !PT ;  /* 0x0000001603032212 */ /* 0x010fc600078e3cff */
[----:B------:R-:W4:Y:S01]  /*0510*/  @P3 LDG.E R22, desc[UR4][R10.64+0x4c] ;  /* 0x00004c040a163981 */ /* 0x000f22000c1e1900 */
[----:B------:R-:W-:-:S04]  /*0520*/  @P3 LOP3.LUT R15, R15, R28, RZ, 0x3c, !PT ;  /* 0x0000001c0f0f3212 */ /* 0x000fc800078e3cff */
[----:B------:R-:W-:Y:S02]  /*0530*/  @P4 LOP3.LUT R15, R15, R26, RZ, 0x3c, !PT ;  /* 0x0000001a0f0f4212 */ /* 0x000fe400078e3cff */
[----:B------:R-:W-:Y:S01]  /*0540*/  @P1 LOP3.LUT R2, R2, R21, RZ, 0x3c, !PT ;  /* 0x0000001502021212 */ /* 0x000fe200078e3cff */
[----:B------:R-:W4:Y:S04]  /*0550*/  @P5 LDG.E R26, desc[UR4][R10.64+0x64] ;  /* 0x000064040a1a5981 */ /* 0x000f28000c1e1900 */
[----:B------:R-:W4:Y:S01]  /*0560*/  @P3 LDG.E R21, desc[UR4][R10.64+0x40] ;  /* 0x000040040a153981 */ /* 0x000f22000c1e1900 */
[----:B------:R-:W-:Y:S02]  /*0570*/  @P2 LOP3.LUT R4, R4, R23, RZ, 0x3c, !PT ;  /* 0x0000001704042212 */ /* 0x000fe400078e3cff */
[----:B------:R-:W-:Y:S01]  /*0580*/  @P2 LOP3.LUT R2, R2, R25, RZ, 0x3c, !PT ;  /* 0x0000001902022212 */ /* 0x000fe200078e3cff */
[----:B------:R-:W4:Y:S04]  /*0590*/  @P3 LDG.E R23, desc[UR4][R10.64+0x48] ;  /* 0x000048040a173981 */ /* 0x000f28000c1e1900 */
[----:B------:R-:W4:Y:S01]  /*05a0*/  @P4 LDG.E R25, desc[UR4][R10.64+0x54] ;  /* 0x000054040a194981 */ /* 0x000f22000c1e1900 */
[----:B--2---:R-:W-:-:S03]  /*05b0*/  @P1 LOP3.LUT R5, R5, R18, RZ, 0x3c, !PT ;  /* 0x0000001205051212 */ /* 0x004fc600078e3cff */
[----:B------:R-:W2:Y:S01]  /*05c0*/  @P3 LDG.E R18, desc[UR4][R10.64+0x44] ;  /* 0x000044040a123981 */ /* 0x000ea2000c1e1900 */
[----:B---3--:R-:W-:-:S03]  /*05d0*/  @P2 LOP3.LUT R5, R5, R20, RZ, 0x3c, !PT ;  /* 0x0000001405052212 */ /* 0x008fc600078e3cff */
[----:B------:R-:W3:Y:S01]  /*05e0*/  @P4 LDG.E R20, desc[UR4][R10.64+0x58] ;  /* 0x000058040a144981 */ /* 0x000ee2000c1e1900 */
[----:B----4-:R-:W-:-:S03]  /*05f0*/  @P3 LOP3.LUT R3, R3, R22, RZ, 0x3c, !PT ;  /* 0x0000001603033212 */ /* 0x010fc600078e3cff */
[----:B------:R-:W4:Y:S01]  /*0600*/  @P4 LDG.E R22, desc[UR4][R10.64+0x60] ;  /* 0x000060040a164981 */ /* 0x000f22000c1e1900 */
[----:B------:R-:W-:Y:S02]  /*0610*/  LOP3.LUT P0, RZ, R24, 0x80, RZ, 0xc0, !PT ;  /* 0x0000008018ff7812 */ /* 0x000fe4000780c0ff */
[----:B------:R-:W-:Y:S02]  /*0620*/  @P5 LOP3.LUT R15, R15, R26, RZ, 0x3c, !PT ;  /* 0x0000001a0f0f5212 */ /* 0x000fe400078e3cff */
[----:B------:R-:W4:Y:S01]  /*0630*/  @P6 LDG.E R26, desc[UR4][R10.64+0x78] ;  /* 0x000078040a1a6981 */ /* 0x000f22000c1e1900 */
[----:B------:R-:W-:-:S03]  /*0640*/  @P3 LOP3.LUT R4, R4, R21, RZ, 0x3c, !PT ;  /* 0x0000001504043212 */ /* 0x000fc600078e3cff */
[----:B------:R-:W4:Y:S01]  /*0650*/  @P4 LDG.E R21, desc[UR4][R10.64+0x5c] ;  /* 0x00005c040a154981 */ /* 0x000f22000c1e1900 */
[----:B------:R-:W-:-:S03]  /*0660*/  @P3 LOP3.LUT R2, R2, R23, RZ, 0x3c, !PT ;  /* 0x0000001702023212 */ /* 0x000fc600078e3cff */
[----:B------:R-:W4:Y:S01]  /*0670*/  @P5 LDG.E R23, desc[UR4][R10.64+0x68] ;  /* 0x000068040a175981 */ /* 0x000f22000c1e1900 */
[----:B------:R-:W-:-:S03]  /*0680*/  @P4 LOP3.LUT R4, R4, R25, RZ, 0x3c, !PT ;  /* 0x0000001904044212 */ /* 0x000fc600078e3cff */
[----:B------:R-:W4:Y:S01]  /*0690*/  @P5 LDG.E R25, desc[UR4][R10.64+0x70] ;  /* 0x000070040a195981 */ /* 0x000f22000c1e1900 */
[----:B--2---:R-:W-:-:S03]  /*06a0*/  @P3 LOP3.LUT R5, R5, R18, RZ, 0x3c, !PT ;  /* 0x0000001205053212 */ /* 0x004fc600078e3cff */
[----:B------:R-:W2:Y:S01]  /*06b0*/  @P5 LDG.E R18, desc[UR4][R10.64+0x6c] ;  /* 0x00006c040a125981 */ /* 0x000ea2000c1e1900 */
[----:B---3--:R-:W-:-:S03]  /*06c0*/  @P4 LOP3.LUT R5, R5, R20, RZ, 0x3c, !PT ;  /* 0x0000001405054212 */ /* 0x008fc600078e3cff */
[----:B------:R-:W3:Y:S01]  /*06d0*/  @P5 LDG.E R20, desc[UR4][R10.64+0x74] ;  /* 0x000074040a145981 */ /* 0x000ee2000c1e1900 */
[----:B----4-:R-:W-:-:S03]  /*06e0*/  @P4 LOP3.LUT R3, R3, R22, RZ, 0x3c, !PT ;  /* 0x0000001603034212 */ /* 0x010fc600078e3cff */
[----:B------:R-:W4:Y:S01]  /*06f0*/  @P0 LDG.E R22, desc[UR4][R10.64+0x8c] ;  /* 0x00008c040a160981 */ /* 0x000f22000c1e1900 */
[----:B------:R-:W-:-:S03]  /*0700*/  @P6 LOP3.LUT R15, R15, R26, RZ, 0x3c, !PT ;  /* 0x0000001a0f0f6212 */ /* 0x000fc600078e3cff */
        /* <DEDUP_REMOVED lines=13> */
[----:B------:R-:W-:Y:S02]  /*07e0*/  @P6 LOP3.LUT R4, R4, R27, RZ, 0x3c, !PT ;  /* 0x0000001b04046212 */ /* 0x000fe400078e3cff */
[----:B------:R-:W-:Y:S02]  /*07f0*/  @P6 LOP3.LUT R2, R2, R21, RZ, 0x3c, !PT ;  /* 0x0000001502026212 */ /* 0x000fe400078e3cff */
[----:B------:R-:W-:Y:S02]  /*0800*/  @P0 LOP3.LUT R4, R4, R23, RZ, 0x3c, !PT ;  /* 0x0000001704040212 */ /* 0x000fe400078e3cff */
[----:B------:R-:W-:Y:S02]  /*0810*/  @P0 LOP3.LUT R2, R2, R25, RZ, 0x3c, !PT ;  /* 0x0000001902020212 */ /* 0x000fe400078e3cff */
[----:B--2---:R-:W-:Y:S02]  /*0820*/  @P6 LOP3.LUT R5, R5, R18, RZ, 0x3c, !PT ;  /* 0x0000001205056212 */ /* 0x004fe400078e3cff */
[----:B---3--:R-:W-:-:S02]  /*0830*/  @P6 LOP3.LUT R3, R3, R20, RZ, 0x3c, !PT ;  /* 0x0000001403036212 */ /* 0x008fc400078e3cff */
[----:B----4-:R-:W-:Y:S02]  /*0840*/  @P0 LOP3.LUT R5, R5, R22, RZ, 0x3c, !PT ;  /* 0x0000001605050212 */ /* 0x010fe400078e3cff */
[----:B------:R-:W-:Y:S02]  /*0850*/  @P0 LOP3.LUT R3, R3, R26, RZ, 0x3c, !PT ;  /* 0x0000001a03030212 */ /* 0x000fe400078e3cff */
[----:B------:R-:W-:-:S13]  /*0860*/  R2P PR, R24.B1, 0x7f ;  /* 0x0000007f18007804 */ /* 0x000fda0000001000 */
[----:B------:R-:W2:Y:S04]  /*0870*/  @P0 LDG.E R18, desc[UR4][R10.64+0xa0] ;  /* 0x0000a0040a120981 */ /* 0x000ea8000c1e1900 */
[----:B------:R-:W3:Y:S04]  /*0880*/  @P1 LDG.E R22, desc[UR4][R10.64+0xb4] ;  /* 0x0000b4040a161981 */ /* 0x000ee8000c1e1900 */
[----:B------:R-:W4:Y:S04]  /*0890*/  @P2 LDG.E R26, desc[UR4][R10.64+0xc8] ;  /* 0x0000c8040a1a2981 */ /* 0x000f28000c1e1900 */
[----:B------:R-:W4:Y:S04]  /*08a0*/  @P3 LDG.E R28, desc[UR4][R10.64+0xdc] ;  /* 0x0000dc040a1c3981 */ /* 0x000f28000c1e1900 */
[----:B------:R-:W4:Y:S04]  /*08b0*/  @P0 LDG.E R23, desc[UR4][R10.64+0xa4] ;  /* 0x0000a4040a170981 */ /* 0x000f28000c1e1900 */
[----:B------:R-:W4:Y:S04]  /*08c0*/  @P0 LDG.E R20, desc[UR4][R10.64+0xa8] ;  /* 0x0000a8040a140981 */ /* 0x000f28000c1e1900 */
[----:B------:R-:W4:Y:S04]  /*08d0*/  @P4 LDG.E R25, desc[UR4][R10.64+0xf0] ;  /* 0x0000f0040a194981 */ /* 0x000f28000c1e1900 */
        /* <DEDUP_REMOVED lines=21> */
[----:B------:R-:W-:Y:S02]  /*0a30*/  LOP3.LUT P0, RZ, R24, 0x8000, RZ, 0xc0, !PT ;  /* 0x0000800018ff7812 */ /* 0x000fe4000780c0ff */
[----:B----4-:R-:W-:Y:S01]  /*0a40*/  @P5 LOP3.LUT R15, R15, R26, RZ, 0x3c, !PT ;  /* 0x0000001a0f0f5212 */ /* 0x010fe200078e3cff */
[----:B------:R-:W4:Y:S04]  /*0a50*/  @P3 LDG.E R24, desc[UR4][R10.64+0xe4] ;  /* 0x0000e4040a183981 */ /* 0x000f28000c1e1900 */
[----:B------:R-:W2:Y:S01]  /*0a60*/  @P6 LDG.E R26, desc[UR4][R10.64+0x118] ;  /* 0x000118040a1a6981 */ /* 0x000ea2000c1e1900 */
        /* <DEDUP_REMOVED lines=8> */
[----:B---3--:R-:W-:-:S03]  /*0af0*/  @P2 LOP3.LUT R3, R3, R22, RZ, 0x3c, !PT ;  /* 0x0000001603032212 */ /* 0x008fc600078e3cff */
[----:B------:R-:W3:Y:S01]  /*0b00*/  @P4 LDG.E R22, desc[UR4][R10.64+0x100] ;  /* 0x000100040a164981 */ /* 0x000ee2000c1e1900 */
[----:B--2---:R-:W-:-:S03]  /*0b10*/  @P6 LOP3.LUT R15, R15, R26, RZ, 0x3c, !PT ;  /* 0x0000001a0f0f6212 */ /* 0x004fc600078e3cff */
[----:B------:R-:W2:Y:S01]  /*0b20*/  @P0 LDG.E R26, desc[UR4][R10.64+0x12c] ;  /* 0x00012c040a1a0981 */ /* 0x000ea2000c1e1900 */
[----:B----4-:R-:W-:-:S03]  /*0b30*/  @P2 LOP3.LUT R2, R2, R23, RZ, 0x3c, !PT ;  /* 0x0000001702022212 */ /* 0x010fc600078e3cff */
[----:B------:R-:W4:Y:S01]  /*0b40*/  @P4 LDG.E R23, desc[UR4][R10.64+0xfc] ;  /* 0x0000fc040a174981 */ /* 0x000f22000c1e1900 */
[----:B------:R-:W-:-:S03]  /*0b50*/  @P2 LOP3.LUT R5, R5, R20, RZ, 0x3c, !PT ;  /* 0x0000001405052212 */ /* 0x000fc600078e3cff */
[----:B------:R-:W4:Y:S01]  /*0b60*/  @P4 LDG.E R20, desc[UR4][R10.64+0xf8] ;  /* 0x0000f8040a144981 */ /* 0x000f22000c1e1900 */
[----:B------:R-:W-:Y:S02]  /*0b70*/  @P3 LOP3.LUT R2, R2, R27, RZ, 0x3c, !PT ;  /* 0x0000001b02023212 */ /* 0x000fe400078e3cff */
[----:B------:R-:W-:Y:S01]  /*0b80*/  @P3 LOP3.LUT R4, R4, R25, RZ, 0x3c, !PT ;  /* 0x0000001904043212 */ /* 0x000fe200078e3cff */
[----:B------:R-:W4:Y:S01]  /*0b90*/  @P5 LDG.E R27, desc[UR4][R10.64+0x110] ;  /* 0x000110040a1b5981 */ /* 0x000f22000c1e1900 */
[----:B------:R-:W-:-:S03]  /*0ba0*/  @P3 LOP3.LUT R5, R5, R24, RZ, 0x3c, !PT ;  /* 0x0000001805053212 */ /* 0x000fc600078e3cff */
[----:B------:R-:W4:Y:S04]  /*0bb0*/  @P5 LDG.E R25, desc[UR4][R10.64+0x108] ;  /* 0x000108040a195981 */ /* 0x000f28000c1e1900 */
        /* <DEDUP_REMOVED lines=19> */
[----:B------:R-:W-:-:S05]  /*0cf0*/  VIADD R19, R19, 0x10 ;  /* 0x0000001013137836 */ /* 0x000fca0000000000 */
[----:B------:R-:W-:Y:S02]  /*0d00*/  ISETP.NE.AND P1, PT, R19, 0x20, PT ;  /* 0x000000201300780c */ /* 0x000fe40003f25270 */
[----:B------:R-:W-:Y:S02]  /*0d10*/  @P5 LOP3.LUT R3, R3, R18, RZ, 0x3c, !PT ;  /* 0x0000001203035212 */ /* 0x000fe400078e3cff */
[----:B------:R-:W-:Y:S02]  /*0d20*/  @P6 LOP3.LUT R4, R4, R21, RZ, 0x3c, !PT ;  /* 0x0000001504046212 */ /* 0x000fe400078e3cff */
[----:B---3--:R-:W-:-:S04]  /*0d30*/  @P6 LOP3.LUT R3, R3, R22, RZ, 0x3c, !PT ;  /* 0x0000001603036212 */ /* 0x008fc800078e3cff */
[----:B--2---:R-:W-:Y:S02]  /*0d40*/  @P0 LOP3.LUT R3, R3, R26, RZ, 0x3c, !PT ;  /* 0x0000001a03030212 */ /* 0x004fe400078e3cff */
[----:B----4-:R-:W-:Y:S02]  /*0d50*/  @P6 LOP3.LUT R2, R2, R23, RZ, 0x3c, !PT ;  /* 0x0000001702026212 */ /* 0x010fe400078e3cff */
[----:B------:R-:W-:Y:S02]  /*0d60*/  @P6 LOP3.LUT R5, R5, R20, RZ, 0x3c, !PT ;  /* 0x0000001405056212 */ /* 0x000fe400078e3cff */
[----:B------:R-:W-:Y:S02]  /*0d70*/  @P0 LOP3.LUT R2, R2, R27, RZ, 0x3c, !PT ;  /* 0x0000001b02020212 */ /* 0x000fe400078e3cff */
[----:B------:R-:W-:Y:S02]  /*0d80*/  @P0 LOP3.LUT R4, R4, R25, RZ, 0x3c, !PT ;  /* 0x0000001904040212 */ /* 0x000fe400078e3cff */
[----:B------:R-:W-:Y:S01]  /*0d90*/  @P0 LOP3.LUT R5, R5, R24, RZ, 0x3c, !PT ;  /* 0x0000001805050212 */ /* 0x000fe200078e3cff */
[----:B------:R-:W-:Y:S06]  /*0da0*/  @P1 BRA `(.L_x_76) ;  /* 0xfffffff400481947 */ /* 0x000fec000383ffff */
[----:B------:R-:W-:-:S05]  /*0db0*/  VIADD R17, R17, 0x1 ;  /* 0x0000000111117836 */ /* 0x000fca0000000000 */
[----:B------:R-:W-:-:S13]  /*0dc0*/  ISETP.NE.AND P0, PT, R17, 0x5, PT ;  /* 0x000000051100780c */ /* 0x000fda0003f05270 */
[----:B------:R-:W-:Y:S05]  /*0dd0*/  @P0 BRA `(.L_x_77) ;  /* 0xfffffff400300947 */ /* 0x000fea000383ffff */
[----:B------:R1:W-:Y:S01]  /*0de0*/  STG.E.64 desc[UR4][R6.64+0x8], R4 ;  /* 0x0000080406007986 */ /* 0x0003e2000c101b04 */
[----:B------:R-:W-:Y:S01]  /*0df0*/  VIADD R14, R14, 0x1 ;  /* 0x000000010e0e7836 */ /* 0x000fe20000000000 */
[----:B------:R-:W-:Y:S02]  /*0e00*/  LOP3.LUT R11, R13, 0x3, RZ, 0xc0, !PT ;  /* 0x000000030d0b7812 */ /* 0x000fe400078ec0ff */
[----:B------:R1:W-:Y:S02]  /*0e10*/  STG.E.64 desc[UR4][R6.64+0x10], R2 ;  /* 0x0000100206007986 */ /* 0x0003e4000c101b04 */
[----:B------:R-:W-:Y:S02]  /*0e20*/  ISETP.GE.U32.AND P0, PT, R14, R11, PT ;  /* 0x0000000b0e00720c */ /* 0x000fe40003f06070 */
[----:B------:R1:W-:Y:S11]  /*0e30*/  STG.E desc[UR4][R6.64+0x4], R15 ;  /* 0x0000040f06007986 */ /* 0x0003f6000c101904 */
[----:B------:R-:W-:Y:S05]  /*0e40*/  @!P0 BRA `(.L_x_78) ;  /* 0xfffffff400048947 */ /* 0x000fea000383ffff */
.L_x_75:
[----:B------:R-:W-:Y:S05]  /*0e50*/  BSYNC.RECONVERGENT B1 ;  /* 0x0000000000017941 */ /* 0x000fea0003800200 */
.L_x_74:
[C---:B------:R-:W-:Y:S01]  /*0e60*/  ISETP.GT.U32.AND P0, PT, R13.reuse, 0x3, PT ;  /* 0x000000030d00780c */ /* 0x040fe20003f04070 */
[----:B------:R-:W-:Y:S01]  /*0e70*/  VIADD R12, R12, 0x1 ;  /* 0x000000010c0c7836 */ /* 0x000fe20000000000 */
[--C-:B------:R-:W-:Y:S02]  /*0e80*/  SHF.R.U64 R13, R13, 0x2, R0.reuse ;  /* 0x000000020d0d7819 */ /* 0x100fe40000001200 */
[----:B------:R-:W-:Y:S02]  /*0e90*/  ISETP.GT.U32.AND.EX P0, PT, R0, RZ, PT, P0 ;  /* 0x000000ff0000720c */ /* 0x000fe40003f04100 */
[----:B------:R-:W-:-:S11]  /*0ea0*/  SHF.R.U32.HI R0, RZ, 0x2, R0 ;  /* 0x00000002ff007819 */ /* 0x000fd60000011600 */
[----:B------:R-:W-:Y:S05]  /*0eb0*/  @P0 BRA `(.L_x_79) ;  /* 0xfffffff000c80947 */ /* 0x000fea000383ffff */
.L_x_73:
[----:B------:R-:W-:Y:S05]  /*0ec0*/  BSYNC.RECONVERGENT B0 ;  /* 0x0000000000007941 */ /* 0x000fea0003800200 */
.L_x_72:
[----:B------:R-:W-:Y:S04]  /*0ed0*/  STG.E.64 desc[UR4][R6.64+0x18], RZ ;  /* 0x000018ff06007986 */ /* 0x000fe8000c101b04 */
[----:B------:R-:W-:Y:S04]  /*0ee0*/  STG.E desc[UR4][R6.64+0x20], RZ ;  /* 0x000020ff06007986 */ /* 0x000fe8000c101904 */
[----:B------:R-:W-:Y:S01]  /*0ef0*/  STG.E.64 desc[UR4][R6.64+0x28], RZ ;  /* 0x000028ff06007986 */ /* 0x000fe2000c101b04 */
[----:B------:R-:W-:Y:S05]  /*0f00*/  EXIT ;  /* 0x000000000000794d */ /* 0x000fea0003800000 */
.L_x_80:
        /* <DEDUP_REMOVED lines=15> */
.L_x_83:


//--------------------- .nv.global.init           --------------------------
	.section	.nv.global.init,"aw",@progbits
	.align	4
.nv.global.init:
	.type		mrg32k3aM1SubSeq,@object
	.size		mrg32k3aM1SubSeq,(mrg32k3aM2SubSeq - mrg32k3aM1SubSeq)
mrg32k3aM1SubSeq:
        /*0000*/ 	.byte	0x0b, 0xcc, 0xee, 0x04, 0x73, 0x29, 0x8b, 0x6f, 0xf6, 0x53, 0x03, 0xf6, 0x23, 0xf6, 0xea, 0xda
        /* <DEDUP_REMOVED lines=125> */
	.type		mrg32k3aM2SubSeq,@object
	.size		mrg32k3aM2SubSeq,(mrg32k3aM1 - mrg32k3aM2SubSeq)
mrg32k3aM2SubSeq:
        /* <DEDUP_REMOVED lines=126> */
	.type		mrg32k3aM1,@object
	.size		mrg32k3aM1,(mrg32k3aM1Seq - mrg32k3aM1)
mrg32k3aM1:
        /* <DEDUP_REMOVED lines=144> */
	.type		mrg32k3aM1Seq,@object
	.size		mrg32k3aM1Seq,(mrg32k3aM2 - mrg32k3aM1Seq)
mrg32k3aM1Seq:
        /* <DEDUP_REMOVED lines=144> */
	.type		mrg32k3aM2,@object
	.size		mrg32k3aM2,(mrg32k3aM2Seq - mrg32k3aM2)
mrg32k3aM2:
        /* <DEDUP_REMOVED lines=144> */
	.type		mrg32k3aM2Seq,@object
	.size		mrg32k3aM2Seq,(precalc_xorwow_matrix - mrg32k3aM2Seq)
mrg32k3aM2Seq:
        /* <DEDUP_REMOVED lines=144> */
	.type		precalc_xorwow_matrix,@object
	.size		precalc_xorwow_matrix,(precalc_xorwow_offset_matrix - precalc_xorwow_matrix)
precalc_xorwow_matrix:
        /* <DEDUP_REMOVED lines=6400> */
	.type		precalc_xorwow_offset_matrix,@object
	.size		precalc_xorwow_offset_matrix,(.L_1 - precalc_xorwow_offset_matrix)
precalc_xorwow_offset_matrix:
        /* <DEDUP_REMOVED lines=6400> */
.L_1:


//--------------------- .nv.shared._Z8gpuBreedPiS_S_iiiP17curandStateXORWOW --------------------------
	.section	.nv.shared._Z8gpuBreedPiS_S_iiiP17curandStateXORWOW,"aw",@nobits
	.sectionflags	@""
	.align	16
	.zero		1024


//--------------------- .nv.shared.reserved.0     --------------------------
	.section	.nv.shared.reserved.0,"aw",@nobits
	.weak		__nv_reservedSMEM_offset_0_alias
	.size		__nv_reservedSMEM_offset_0_alias, 0, 64
	.other		__nv_reservedSMEM_offset_0_alias,@"STO_CUDA_RESERVED_SHARED STV_DEFAULT"
__nv_reservedSMEM_offset_0_alias:
	.zero		0
	.zero		64


//--------------------- .nv.shared._Z10gpuFitnessPiS_S_ii --------------------------
	.section	.nv.shared._Z10gpuFitnessPiS_S_ii,"aw",@nobits
	.sectionflags	@""
	.align	16
	.zero		1024


//--------------------- .nv.shared._Z8initRandP17curandStateXORWOWim --------------------------
	.section	.nv.shared._Z8initRandP17curandStateXORWOWim,"aw",@nobits
	.sectionflags	@""
	.align	16
	.zero		1024


//--------------------- .nv.constant0._Z8gpuBreedPiS_S_iiiP17curandStateXORWOW --------------------------
	.section	.nv.constant0._Z8gpuBreedPiS_S_iiiP17curandStateXORWOW,"a",@progbits
	.sectionflags	@""
	.align	4
.nv.constant0._Z8gpuBreedPiS_S_iiiP17curandStateXORWOW:
	.zero		944


//--------------------- .nv.constant0._Z10gpuFitnessPiS_S_ii --------------------------
	.section	.nv.constant0._Z10gpuFitnessPiS_S_ii,"a",@progbits
	.sectionflags	@""
	.align	4
.nv.constant0._Z10gpuFitnessPiS_S_ii:
	.zero		928


//--------------------- .nv.constant0._Z8initRandP17curandStateXORWOWim --------------------------
	.section	.nv.constant0._Z8initRandP17curandStateXORWOWim,"a",@progbits
	.sectionflags	@""
	.align	4
.nv.constant0._Z8initRandP17curandStateXORWOWim:
	.zero		920


//--------------------- SYMBOLS --------------------------

	.type		.nv.reservedSmem.offset0,@object
	.size		.nv.reservedSmem.offset0,0x4
	.type		.nv.reservedSmem.cap,@object
	.size		.nv.reservedSmem.cap,0x4
